def matmul_kernel(
    a_ptr,
    b_ptr,
    c_ptr,
    M,
    N,
    K,
    stride_am,
    stride_ak,
    stride_bk,
    stride_bn,
    stride_cm,
    stride_cn,
    BLOCK_M: tl.constexpr,
    BLOCK_N: tl.constexpr,
    BLOCK_K: tl.constexpr,
    GROUP_M: tl.constexpr,
):
    pid = tl.program_id(axis=0)
    num_pid_m = tl.cdiv(M, BLOCK_M)
    num_pid_n = tl.cdiv(N, BLOCK_N)
    num_pid_in_group = GROUP_M * num_pid_n
    group_id = pid // num_pid_in_group
    first_pid_m = group_id * GROUP_M
    group_size_m = min(num_pid_m - first_pid_m, GROUP_M)
    pid_m = first_pid_m + ((pid % num_pid_in_group) % group_size_m)
    pid_n = (pid % num_pid_in_group) // group_size_m

    offs_am = (pid_m * BLOCK_M + tl.arange(0, BLOCK_M)) % M
    offs_bn = (pid_n * BLOCK_N + tl.arange(0, BLOCK_N)) % N
    offs_k = tl.arange(0, BLOCK_K)
    a_ptrs = a_ptr + offs_am[:, None] * stride_am + offs_k[None, :] * stride_ak
    b_ptrs = b_ptr + offs_k[:, None] * stride_bk + offs_bn[None, :] * stride_bn

    acc = tl.zeros((BLOCK_M, BLOCK_N), dtype=tl.float32)
    for kk in range(0, tl.cdiv(K, BLOCK_K)):
        a = tl.load(a_ptrs, mask=offs_k[None, :] < K - kk * BLOCK_K, other=0.0)
        b = tl.load(b_ptrs, mask=offs_k[:, None] < K - kk * BLOCK_K, other=0.0)
        acc = tl.dot(a, b, acc)
        a_ptrs += BLOCK_K * stride_ak
        b_ptrs += BLOCK_K * stride_bk

    c = acc.to(c_ptr.dtype.element_ty)
    offs_cm = pid_m * BLOCK_M + tl.arange(0, BLOCK_M)
    offs_cn = pid_n * BLOCK_N + tl.arange(0, BLOCK_N)
    c_ptrs = c_ptr + offs_cm[:, None] * stride_cm + offs_cn[None, :] * stride_cn
    mask = (offs_cm[:, None] < M) & (offs_cn[None, :] < N)
    tl.store(c_ptrs, c, mask=mask)

# config = {"BLOCK_K": 32, "BLOCK_M": 128, "BLOCK_N": 64, "GROUP_M": 1, "arch": "sm_100", "dtype": "fp32", "num_ctas": 1, "num_stages": 3, "num_warps": 4}
# arch = sm_100


// ===== COMPILED SASS (sm_100a) =====

	.target	sm_100a

	.elftype	@"ET_EXEC"


//--------------------- .note.nv.tkinfo           --------------------------
	.section	.note.nv.tkinfo,"",@"SHT_NOTE"
	.sectionflags	@"SHF_NOTE_NV_TKINFO"
	.tkinfo
        /*0018*/ 	.word	0x00000081
        /*0030*/ 	.string	""
        /*0030*/ 	.string	"ptxas-blackwell"
        /*0030*/ 	.string	"Cuda compilation tools, release 12.9, V12.9.86"
        /*0030*/ 	.string	"Build cuda_12.9.r12.9/compiler.36037853_0"
        /*0030*/ 	.string	"-v  -suppress-debug-info  -lineinfo  -arch sm_100a "



//--------------------- .note.nv.cuver            --------------------------
	.section	.note.nv.cuver,"",@"SHT_NOTE"
	.sectionflags	@"SHF_NOTE_NV_CUVER"
        /*0018*/ 	.short	0x0001
        /*001a*/ 	.short	0x0064
        /*001c*/ 	.short	0x0001
        /*001e*/ 	.short	0x0000
        /*0020*/ 	.short	0x0001
        /*0022*/ 	.short	0x0000


//--------------------- .nv.info                  --------------------------
	.section	.nv.info,"",@"SHT_CUDA_INFO"
	.align	4


	//----- nvinfo : EIATTR_REGCOUNT
	.align		4
        /*0000*/ 	.byte	0x04, 0x2f
        /*0002*/ 	.short	(.L_4 - .L_3)
	.align		4
.L_3:
        /*0004*/ 	.word	index@(matmul_kernel)
        /*0008*/ 	.word	0x000000f6


	//----- nvinfo : EIATTR_FRAME_SIZE
	.align		4
.L_4:
        /*000c*/ 	.byte	0x04, 0x11
        /*000e*/ 	.short	(.L_6 - .L_5)
	.align		4
.L_5:
        /*0010*/ 	.word	index@($__internal_2_$__cuda_sm10x_tcgen05_guardrail_trap_unallocated_columns_being_dealloced)
        /*0014*/ 	.word	0x00000000


	//----- nvinfo : EIATTR_FRAME_SIZE
	.align		4
.L_6:
        /*0018*/ 	.byte	0x04, 0x11
        /*001a*/ 	.short	(.L_8 - .L_7)
	.align		4
.L_7:
        /*001c*/ 	.word	index@($__internal_1_$__cuda_sm10x_tcgen05_guardrail_trap_phase_invalid_during_alloc)
        /*0020*/ 	.word	0x00000000


	//----- nvinfo : EIATTR_FRAME_SIZE
	.align		4
.L_8:
        /*0024*/ 	.byte	0x04, 0x11
        /*0026*/ 	.short	(.L_10 - .L_9)
	.align		4
.L_9:
        /*0028*/ 	.word	index@($__internal_0_$__cuda_sm10x_tcgen05_guardrail_trap_col_being_dealloced_not_returned_by_alloc)
        /*002c*/ 	.word	0x00000000


	//----- nvinfo : EIATTR_FRAME_SIZE
	.align		4
.L_10:
        /*0030*/ 	.byte	0x04, 0x11
        /*0032*/ 	.short	(.L_12 - .L_11)
	.align		4
.L_11:
        /*0034*/ 	.word	index@(matmul_kernel)
        /*0038*/ 	.word	0x00000000


	//----- nvinfo : EIATTR_MIN_STACK_SIZE
	.align		4
.L_12:
        /*003c*/ 	.byte	0x04, 0x12
        /*003e*/ 	.short	(.L_14 - .L_13)
	.align		4
.L_13:
        /*0040*/ 	.word	index@(matmul_kernel)
        /*0044*/ 	.word	0x00000000
.L_14:


//--------------------- .nv.info.matmul_kernel    --------------------------
	.section	.nv.info.matmul_kernel,"",@"SHT_CUDA_INFO"
	.sectionflags	@""
	.align	4


	//----- nvinfo : EIATTR_CUDA_API_VERSION
	.align		4
        /*0000*/ 	.byte	0x04, 0x37
        /*0002*/ 	.short	(.L_16 - .L_15)
.L_15:
        /*0004*/ 	.word	0x00000081


	//----- nvinfo : EIATTR_KPARAM_INFO
	.align		4
.L_16:
        /*0008*/ 	.byte	0x04, 0x17
        /*000a*/ 	.short	(.L_18 - .L_17)
.L_17:
        /*000c*/ 	.word	0x00000000
        /*0010*/ 	.short	0x000d
        /*0012*/ 	.short	0x0048
        /*0014*/ 	.byte	0x00, 0xf4, 0x21, 0x00


	//----- nvinfo : EIATTR_KPARAM_INFO
	.align		4
.L_18:
        /*0018*/ 	.byte	0x04, 0x17
        /*001a*/ 	.short	(.L_20 - .L_19)
.L_19:
        /*001c*/ 	.word	0x00000000
        /*0020*/ 	.short	0x000c
        /*0022*/ 	.short	0x0040
        /*0024*/ 	.byte	0x00, 0xf4, 0x21, 0x00


	//----- nvinfo : EIATTR_KPARAM_INFO
	.align		4
.L_20:
        /*0028*/ 	.byte	0x04, 0x17
        /*002a*/ 	.short	(.L_22 - .L_21)
.L_21:
        /*002c*/ 	.word	0x00000000
        /*0030*/ 	.short	0x000b
        /*0032*/ 	.short	0x0038
        /*0034*/ 	.byte	0x00, 0xf0, 0x11, 0x00


	//----- nvinfo : EIATTR_KPARAM_INFO
	.align		4
.L_22:
        /*0038*/ 	.byte	0x04, 0x17
        /*003a*/ 	.short	(.L_24 - .L_23)
.L_23:
        /*003c*/ 	.word	0x00000000
        /*0040*/ 	.short	0x000a
        /*0042*/ 	.short	0x0034
        /*0044*/ 	.byte	0x00, 0xf0, 0x11, 0x00


	//----- nvinfo : EIATTR_KPARAM_INFO
	.align		4
.L_24:
        /*0048*/ 	.byte	0x04, 0x17
        /*004a*/ 	.short	(.L_26 - .L_25)
.L_25:
        /*004c*/ 	.word	0x00000000
        /*0050*/ 	.short	0x0009
        /*0052*/ 	.short	0x0030
        /*0054*/ 	.byte	0x00, 0xf0, 0x11, 0x00


	//----- nvinfo : EIATTR_KPARAM_INFO
	.align		4
.L_26:
        /*0058*/ 	.byte	0x04, 0x17
        /*005a*/ 	.short	(.L_28 - .L_27)
.L_27:
        /*005c*/ 	.word	0x00000000
        /*0060*/ 	.short	0x0008
        /*0062*/ 	.short	0x002c
        /*0064*/ 	.byte	0x00, 0xf0, 0x11, 0x00


	//----- nvinfo : EIATTR_KPARAM_INFO
	.align		4
.L_28:
        /*0068*/ 	.byte	0x04, 0x17
        /*006a*/ 	.short	(.L_30 - .L_29)
.L_29:
        /*006c*/ 	.word	0x00000000
        /*0070*/ 	.short	0x0007
        /*0072*/ 	.short	0x0028
        /*0074*/ 	.byte	0x00, 0xf0, 0x11, 0x00


	//----- nvinfo : EIATTR_KPARAM_INFO
	.align		4
.L_30:
        /*0078*/ 	.byte	0x04, 0x17
        /*007a*/ 	.short	(.L_32 - .L_31)
.L_31:
        /*007c*/ 	.word	0x00000000
        /*0080*/ 	.short	0x0006
        /*0082*/ 	.short	0x0024
        /*0084*/ 	.byte	0x00, 0xf0, 0x11, 0x00


	//----- nvinfo : EIATTR_KPARAM_INFO
	.align		4
.L_32:
        /*0088*/ 	.byte	0x04, 0x17
        /*008a*/ 	.short	(.L_34 - .L_33)
.L_33:
        /*008c*/ 	.word	0x00000000
        /*0090*/ 	.short	0x0005
        /*0092*/ 	.short	0x0020
        /*0094*/ 	.byte	0x00, 0xf0, 0x11, 0x00


	//----- nvinfo : EIATTR_KPARAM_INFO
	.align		4
.L_34:
        /*0098*/ 	.byte	0x04, 0x17
        /*009a*/ 	.short	(.L_36 - .L_35)
.L_35:
        /*009c*/ 	.word	0x00000000
        /*00a0*/ 	.short	0x0004
        /*00a2*/ 	.short	0x001c
        /*00a4*/ 	.byte	0x00, 0xf0, 0x11, 0x00


	//----- nvinfo : EIATTR_KPARAM_INFO
	.align		4
.L_36:
        /*00a8*/ 	.byte	0x04, 0x17
        /*00aa*/ 	.short	(.L_38 - .L_37)
.L_37:
        /*00ac*/ 	.word	0x00000000
        /*00b0*/ 	.short	0x0003
        /*00b2*/ 	.short	0x0018
        /*00b4*/ 	.byte	0x00, 0xf0, 0x11, 0x00


	//----- nvinfo : EIATTR_KPARAM_INFO
	.align		4
.L_38:
        /*00b8*/ 	.byte	0x04, 0x17
        /*00ba*/ 	.short	(.L_40 - .L_39)
.L_39:
        /*00bc*/ 	.word	0x00000000
        /*00c0*/ 	.short	0x0002
        /*00c2*/ 	.short	0x0010
        /*00c4*/ 	.byte	0x00, 0xf4, 0x21, 0x00


	//----- nvinfo : EIATTR_KPARAM_INFO
	.align		4
.L_40:
        /*00c8*/ 	.byte	0x04, 0x17
        /*00ca*/ 	.short	(.L_42 - .L_41)
.L_41:
        /*00cc*/ 	.word	0x00000000
        /*00d0*/ 	.short	0x0001
        /*00d2*/ 	.short	0x0008
        /*00d4*/ 	.byte	0x00, 0xf4, 0x21, 0x00


	//----- nvinfo : EIATTR_KPARAM_INFO
	.align		4
.L_42:
        /*00d8*/ 	.byte	0x04, 0x17
        /*00da*/ 	.short	(.L_44 - .L_43)
.L_43:
        /*00dc*/ 	.word	0x00000000
        /*00e0*/ 	.short	0x0000
        /*00e2*/ 	.short	0x0000
        /*00e4*/ 	.byte	0x00, 0xf4, 0x21, 0x00


	//----- nvinfo : EIATTR_AT_ENTRY_FRAGMENTS
	.align		4
.L_44:
        /*00e8*/ 	.byte	0x04, 0x4f
        /*00ea*/ 	.short	(.L_46 - .L_45)


	//   ....[0]....
.L_45:
        /*00ec*/ 	.word	0x00000004


	//----- nvinfo : EIATTR_RESERVED_SMEM_USED
	.align		4
.L_46:
        /*00f0*/ 	.byte	0x01, 0x41
	.zero		2


	//----- nvinfo : EIATTR_SPARSE_MMA_MASK
	.align		4
        /*00f4*/ 	.byte	0x03, 0x50
        /*00f6*/ 	.short	0x0000


	//----- nvinfo : EIATTR_TCGEN05_1CTA_USED
	.align		4
        /*00f8*/ 	.byte	0x01, 0x51
	.zero		2


	//----- nvinfo : EIATTR_MAXREG_COUNT
	.align		4
        /*00fc*/ 	.byte	0x03, 0x1b
        /*00fe*/ 	.short	0x00ff


	//----- nvinfo : EIATTR_NUM_BARRIERS
	.align		4
        /*0100*/ 	.byte	0x02, 0x4c
        /*0102*/ 	.byte	0x01
	.zero		1


	//----- nvinfo : EIATTR_INT_WARP_WIDE_INSTR_OFFSETS
	.align		4
        /*0104*/ 	.byte	0x04, 0x31
        /*0106*/ 	.short	(.L_48 - .L_47)


	//   ....[0]....
.L_47:
        /*0108*/ 	.word	0x00002060


	//   ....[1]....
        /*010c*/ 	.word	0x00002080


	//   ....[2]....
        /*0110*/ 	.word	0x00002160


	//   ....[3]....
        /*0114*/ 	.word	0x00009730


	//   ....[4]....
        /*0118*/ 	.word	0x00009780


	//----- nvinfo : EIATTR_COOP_GROUP_MASK_REGIDS
	.align		4
.L_48:
        /*011c*/ 	.byte	0x04, 0x29
        /*011e*/ 	.short	(.L_50 - .L_49)


	//   ....[0]....
.L_49:
        /*0120*/ 	.word	0xffffffff


	//   ....[1]....
        /*0124*/ 	.word	0xffffffff


	//   ....[2]....
        /*0128*/ 	.word	0xffffffff


	//   ....[3]....
        /*012c*/ 	.word	0xffffffff


	//----- nvinfo : EIATTR_COOP_GROUP_INSTR_OFFSETS
	.align		4
.L_50:
        /*0130*/ 	.byte	0x04, 0x28
        /*0132*/ 	.short	(.L_52 - .L_51)


	//   ....[0]....
.L_51:
        /*0134*/ 	.word	0x00000060


	//   ....[1]....
        /*0138*/ 	.word	0x00000320


	//   ....[2]....
        /*013c*/ 	.word	0x000095c0


	//   ....[3]....
        /*0140*/ 	.word	0x00009830


	//----- nvinfo : EIATTR_VRC_CTA_INIT_COUNT
	.align		4
.L_52:
        /*0144*/ 	.byte	0x02, 0x4a
        /*0146*/ 	.byte	0x80
	.zero		1


	//----- nvinfo : EIATTR_MBARRIER_INSTR_OFFSETS
	.align		4
        /*0148*/ 	.byte	0x04, 0x39
        /*014a*/ 	.short	(.L_54 - .L_53)


	//   ....[0]....
.L_53:
        /*014c*/ 	.word	0x000021a0
        /*0150*/ 	.word	0x000000ff
        /*0154*/ 	.word	0x00000000
        /*0158*/ 	.short	0x0100
        /*015a*/ 	.byte	0x08
	.zero		1


	//   ....[1]....
        /*015c*/ 	.word	0x00002260
        /*0160*/ 	.word	0x000000ff
        /*0164*/ 	.word	0x0000e008
        /*0168*/ 	.short	0x0100
        /*016a*/ 	.byte	0x0a
	.zero		1


	//   ....[2]....
        /*016c*/ 	.word	0x000065e0
        /*0170*/ 	.word	0x000000ff
        /*0174*/ 	.word	0x00000000
        /*0178*/ 	.short	0x010a
        /*017a*/ 	.byte	0x08
	.zero		1


	//   ....[3]....
        /*017c*/ 	.word	0x00007d80
        /*0180*/ 	.word	0x000000ff
        /*0184*/ 	.word	0x00000000
        /*0188*/ 	.short	0x010a
        /*018a*/ 	.byte	0x08
	.zero		1


	//   ....[4]....
        /*018c*/ 	.word	0x00007ef0
        /*0190*/ 	.word	0x000000ff
        /*0194*/ 	.word	0x0000e000
        /*0198*/ 	.short	0x0108
        /*019a*/ 	.byte	0x0a
	.zero		1


	//   ....[5]....
        /*019c*/ 	.word	0x00008040
        /*01a0*/ 	.word	0x000000ff
        /*01a4*/ 	.word	0x0000e008
        /*01a8*/ 	.short	0x0108
        /*01aa*/ 	.byte	0x0a
	.zero		1


	//   ....[6]....
        /*01ac*/ 	.word	0x00009850
        /*01b0*/ 	.word	0x000000ff
        /*01b4*/ 	.word	0x00000000
        /*01b8*/ 	.short	0x010a
        /*01ba*/ 	.byte	0x08
	.zero		1


	//   ....[7]....
        /*01bc*/ 	.word	0x00009880
        /*01c0*/ 	.word	0x000000ff
        /*01c4*/ 	.word	0x00000000
        /*01c8*/ 	.short	0x010a
        /*01ca*/ 	.byte	0x08
	.zero		1


	//----- nvinfo : EIATTR_NUM_MBARRIERS
	.align		4
.L_54:
        /*01cc*/ 	.byte	0x03, 0x38
        /*01ce*/ 	.short	0x0002


	//----- nvinfo : EIATTR_EXIT_INSTR_OFFSETS
	.align		4
        /*01d0*/ 	.byte	0x04, 0x1c
        /*01d2*/ 	.short	(.L_56 - .L_55)


	//   ....[0]....
.L_55:
        /*01d4*/ 	.word	0x00009840


	//----- nvinfo : EIATTR_REQNTID
	.align		4
.L_56:
        /*01d8*/ 	.byte	0x04, 0x10
        /*01da*/ 	.short	(.L_58 - .L_57)
.L_57:
        /*01dc*/ 	.word	0x00000080
        /*01e0*/ 	.word	0x00000001
        /*01e4*/ 	.word	0x00000001


	//----- nvinfo : EIATTR_CRS_STACK_SIZE
	.align		4
.L_58:
        /*01e8*/ 	.byte	0x04, 0x1e
        /*01ea*/ 	.short	(.L_60 - .L_59)
.L_59:
        /*01ec*/ 	.word	0x00000000


	//----- nvinfo : EIATTR_CBANK_PARAM_SIZE
	.align		4
.L_60:
        /*01f0*/ 	.byte	0x03, 0x19
        /*01f2*/ 	.short	0x0050


	//----- nvinfo : EIATTR_PARAM_CBANK
	.align		4
        /*01f4*/ 	.byte	0x04, 0x0a
        /*01f6*/ 	.short	(.L_62 - .L_61)
	.align		4
.L_61:
        /*01f8*/ 	.word	index@(.nv.constant0.matmul_kernel)
        /*01fc*/ 	.short	0x0380
        /*01fe*/ 	.short	0x0050


	//----- nvinfo : EIATTR_SW_WAR
	.align		4
.L_62:
        /*0200*/ 	.byte	0x04, 0x36
        /*0202*/ 	.short	(.L_64 - .L_63)
.L_63:
        /*0204*/ 	.word	0x00000008
.L_64:


//--------------------- .nv.compat                --------------------------
	.section	.nv.compat,"",@"SHT_CUDA_COMPAT_INFO"
	.align	4
        /*0000*/ 	.byte	0x02, 0x02, 0x02, 0x00, 0x02, 0x05, 0x05, 0x00, 0x02, 0x03, 0x00, 0x00, 0x02, 0x06, 0x01, 0x00


//--------------------- .nv.callgraph             --------------------------
	.section	.nv.callgraph,"",@"SHT_CUDA_CALLGRAPH"
	.align	4
	.sectionentsize	8
	.align		4
        /*0000*/ 	.word	0x00000000
	.align		4
        /*0004*/ 	.word	0xffffffff
	.align		4
        /*0008*/ 	.word	0x00000000
	.align		4
        /*000c*/ 	.word	0xfffffffe
	.align		4
        /*0010*/ 	.word	0x00000000
	.align		4
        /*0014*/ 	.word	0xfffffffd
	.align		4
        /*0018*/ 	.word	0x00000000
	.align		4
        /*001c*/ 	.word	0xfffffffc


//--------------------- .text.matmul_kernel       --------------------------
	.section	.text.matmul_kernel,"ax",@progbits
	.align	128
        .global         matmul_kernel
        .type           matmul_kernel,@function
        .size           matmul_kernel,(.L_x_21 - matmul_kernel)
        .other          matmul_kernel,@"STO_CUDA_ENTRY STV_DEFAULT"
matmul_kernel:
.text.matmul_kernel:
[----:B------:R-:W1:Y:S01]  /*0000*/  LDC R1, c[0x0][0x37c] ;  /* 0x0000df00ff017b82 */ /* 0x000e620000000800 */
[----:B------:R-:W2:Y:S02]  /*0010*/  S2R R128, SR_TID.X ;  /* 0x0000000000807919 */ /* 0x000ea40000002100 */
[----:B--2---:R-:W-:-:S04]  /*0020*/  ISETP.GE.U32.AND P0, PT, R128, 0x20, PT ;  /* 0x000000208000780c */ /* 0x004fc80003f06070 */
[----:B------:R-:W-:-:S09]  /*0030*/  P2R R0, PR, RZ, 0x1 ;  /* 0x00000001ff007803 */ /* 0x000fd20000000000 */
[----:B------:R-:W-:Y:S05]  /*0040*/  @P0 BRA `(.L_x_0) ;  /* 0x0000000000b80947 */ /* 0x000fea0003800000 */
[----:B------:R-:W2:Y:S01]  /*0050*/  S2UR UR6, SR_CgaCtaId ;  /* 0x00000000000679c3 */ /* 0x000ea20000008800 */
[----:B------:R-:W-:Y:S01]  /*0060*/  NOP ;  /* 0x0000000000007918 */ /* 0x000fe20000000000 */
[----:B------:R-:W-:Y:S02]  /*0070*/  UMOV UR4, 0x40 ;  /* 0x0000004000047882 */ /* 0x000fe40000000000 */
[----:B--2---:R-:W-:-:S09]  /*0080*/  ULEA UR4, UR6, UR4, 0x18 ;  /* 0x0000000406047291 */ /* 0x004fd2000f8ec0ff */
[----:B------:R-:W2:Y:S01]  /*0090*/  LDS.U8 R0, [UR4] ;  /* 0x00000004ff007984 */ /* 0x000ea20008000000 */
[----:B------:R-:W-:Y:S02]  /*00a0*/  UMOV UR4, 0x400 ;  /* 0x0000040000047882 */ /* 0x000fe40000000000 */
[----:B------:R-:W-:Y:S01]  /*00b0*/  ULEA UR4, UR6, UR4, 0x18 ;  /* 0x0000000406047291 */ /* 0x000fe2000f8ec0ff */
[----:B--2---:R-:W-:-:S13]  /*00c0*/  ISETP.NE.AND P0, PT, R0, RZ, PT ;  /* 0x000000ff0000720c */ /* 0x004fda0003f05270 */
[----:B------:R-:W-:Y:S05]  /*00d0*/  @P0 BRA `(.L_x_1) ;  /* 0x00000000007c0947 */ /* 0x000fea0003800000 */
[----:B------:R-:W-:-:S13]  /*00e0*/  ELECT P0, URZ, PT ;  /* 0x0000000000ff782f */ /* 0x000fda0003800000 */
[----:B------:R-:W-:Y:S05]  /*00f0*/  @!P0 BRA `(.L_x_2) ;  /* 0x0000000000848947 */ /* 0x000fea0003800000 */
[----:B------:R-:W-:Y:S01]  /*0100*/  UMOV UR5, 0x4 ;  /* 0x0000000400057882 */ /* 0x000fe20000000000 */
[----:B------:R-:W-:Y:S02]  /*0110*/  IMAD.MOV.U32 R4, RZ, RZ, 0x1 ;  /* 0x00000001ff047424 */ /* 0x000fe400078e00ff */
[----:B------:R-:W-:Y:S02]  /*0120*/  IMAD.MOV.U32 R5, RZ, RZ, 0xf ;  /* 0x0000000fff057424 */ /* 0x000fe400078e00ff */
[----:B------:R-:W-:Y:S04]  /*0130*/  DEPBAR.LE SB2, 0x36 ;  /* 0x0000ad800000791a */ /* 0x000fe80000000000 */
[----:B------:R-:W2:Y:S02]  /*0140*/  UTCATOMSWS.FIND_AND_SET.ALIGN UP0, UR5, UR5 ;  /* 0x00000005000575e3 */ /* 0x000ea40008000800 */
[----:B--2---:R-:W-:-:S04]  /*0150*/  PLOP3.LUT P0, PT, PT, PT, UP0, 0x80, 0x8 ;  /* 0x000000000008781c */ /* 0x004fc80003f0f008 */
[----:B------:R-:W-:-:S04]  /*0160*/  SEL R0, RZ, 0xffffffff, !P0 ;  /* 0xffffffffff007807 */ /* 0x000fc80004000000 */
[----:B------:R-:W-:Y:S01]  /*0170*/  ISETP.NE.AND P0, PT, R0, RZ, PT ;  /* 0x000000ff0000720c */ /* 0x000fe20003f05270 */
[----:B------:R-:W-:-:S12]  /*0180*/  IMAD.U32 R0, RZ, RZ, UR5 ;  /* 0x00000005ff007e24 */ /* 0x000fd8000f8e00ff */
[----:B------:R-:W-:Y:S05]  /*0190*/  @P0 BRA `(.L_x_3) ;  /* 0x0000000000240947 */ /* 0x000fea0003800000 */
.L_x_4:
[----:B------:R-:W-:Y:S05]  /*01a0*/  NANOSLEEP 0x64 ;  /* 0x000000640000795d */ /* 0x000fea0003800000 */
[----:B------:R-:W-:-:S05]  /*01b0*/  UMOV UR5, 0x4 ;  /* 0x0000000400057882 */ /* 0x000fca0000000000 */
[----:B------:R-:W-:Y:S04]  /*01c0*/  DEPBAR.LE SB2, 0x36 ;  /* 0x0000ad800000791a */ /* 0x000fe80000000000 */
[----:B------:R-:W2:Y:S02]  /*01d0*/  UTCATOMSWS.FIND_AND_SET.ALIGN UP0, UR5, UR5 ;  /* 0x00000005000575e3 */ /* 0x000ea40008000800 */
[----:B--2---:R-:W-:-:S04]  /*01e0*/  PLOP3.LUT P0, PT, PT, PT, UP0, 0x80, 0x8 ;  /* 0x000000000008781c */ /* 0x004fc80003f0f008 */
[----:B------:R-:W-:-:S04]  /*01f0*/  SEL R0, RZ, 0xffffffff, !P0 ;  /* 0xffffffffff007807 */ /* 0x000fc80004000000 */
[----:B------:R-:W-:Y:S01]  /*0200*/  ISETP.NE.AND P0, PT, R0, RZ, PT ;  /* 0x000000ff0000720c */ /* 0x000fe20003f05270 */
[----:B------:R-:W-:-:S12]  /*0210*/  IMAD.U32 R0, RZ, RZ, UR5 ;  /* 0x00000005ff007e24 */ /* 0x000fd8000f8e00ff */
[----:B------:R-:W-:Y:S05]  /*0220*/  @!P0 BRA `(.L_x_4) ;  /* 0xfffffffc00dc8947 */ /* 0x000fea000383ffff */
.L_x_3:
[C---:B------:R-:W-:Y:S01]  /*0230*/  VIADD R3, R0.reuse, 0x10 ;  /* 0x0000001000037836 */ /* 0x040fe20000000000 */
[----:B------:R-:W-:Y:S01]  /*0240*/  UMOV UR5, 0x50 ;  /* 0x0000005000057882 */ /* 0x000fe20000000000 */
[----:B------:R-:W-:Y:S01]  /*0250*/  SHF.L.U32 R2, R5, R0, RZ ;  /* 0x0000000005027219 */ /* 0x000fe200000006ff */
[----:B------:R-:W-:Y:S01]  /*0260*/  ULEA UR5, UR6, UR5, 0x18 ;  /* 0x0000000506057291 */ /* 0x000fe2000f8ec0ff */
[----:B------:R-:W-:Y:S01]  /*0270*/  IMAD.SHL.U32 R0, R0, 0x20, RZ ;  /* 0x0000002000007824 */ /* 0x000fe200078e00ff */
[----:B------:R-:W-:-:S04]  /*0280*/  SHF.L.U32 R3, R4, R3, RZ ;  /* 0x0000000304037219 */ /* 0x000fc800000006ff */
[----:B------:R-:W-:-:S05]  /*0290*/  LOP3.LUT R2, R3, R2, RZ, 0xfc, !PT ;  /* 0x0000000203027212 */ /* 0x000fca00078efcff */
[----:B------:R2:W-:Y:S04]  /*02a0*/  ATOMS.OR RZ, [UR5], R2 ;  /* 0x00000002ffff798c */ /* 0x0005e8000b000005 */
[----:B------:R2:W-:Y:S01]  /*02b0*/  STS [UR4], R0 ;  /* 0x00000000ff007988 */ /* 0x0005e20008000804 */
[----:B------:R-:W-:Y:S05]  /*02c0*/  BRA `(.L_x_2) ;  /* 0x0000000000107947 */ /* 0x000fea0003800000 */
.L_x_1:
[----:B------:R-:W-:Y:S01]  /*02d0*/  IMAD.MOV.U32 R0, RZ, RZ, -0x1 ;  /* 0xffffffffff007424 */ /* 0x000fe200078e00ff */
[----:B------:R-:W-:-:S04]  /*02e0*/  MOV R2, 0x310 ;  /* 0x0000031000027802 */ /* 0x000fc80000000f00 */
[----:B------:R2:W-:Y:S03]  /*02f0*/  STS [UR4], R0 ;  /* 0x00000000ff007988 */ /* 0x0005e60008000804 */
[----:B-12---:R-:W-:Y:S05]  /*0300*/  CALL.REL.NOINC `($__internal_1_$__cuda_sm10x_tcgen05_guardrail_trap_phase_invalid_during_alloc) ;  /* 0x0000009400747944 */ /* 0x006fea0003c00000 */
.L_x_2:
[----:B------:R-:W-:Y:S05]  /*0310*/  WARPSYNC.ALL ;  /* 0x0000000000007948 */ /* 0x000fea0003800000 */
[----:B------:R-:W-:Y:S01]  /*0320*/  NOP ;  /* 0x0000000000007918 */ /* 0x000fe20000000000 */
.L_x_0:
[----:B------:R-:W3:Y:S01]  /*0330*/  LDC.64 R20, c[0x0][0x398] ;  /* 0x0000e600ff147b82 */ /* 0x000ee20000000a00 */
[----:B------:R-:W4:Y:S01]  /*0340*/  S2R R5, SR_CTAID.X ;  /* 0x0000000000057919 */ /* 0x000f220000002500 */
[C---:B------:R-:W-:Y:S01]  /*0350*/  LOP3.LUT R124, R128.reuse, 0x7f, RZ, 0xc0, !PT ;  /* 0x0000007f807c7812 */ /* 0x040fe200078ec0ff */
[----:B------:R-:W-:Y:S01]  /*0360*/  UMOV UR10, 0x400 ;  /* 0x00000400000a7882 */ /* 0x000fe20000000000 */
[----:B------:R-:W5:Y:S01]  /*0370*/  LDCU UR5, c[0x0][0x3a4] ;  /* 0x00007480ff0577ac */ /* 0x000f620008000800 */
[----:B------:R-:W-:-:S03]  /*0380*/  ISETP.GE.U32.AND P6, PT, R128, 0x20, PT ;  /* 0x000000208000780c */ /* 0x000fc60003fc6070 */
[----:B------:R-:W2:Y:S01]  /*0390*/  S2UR UR4, SR_CgaCtaId ;  /* 0x00000000000479c3 */ /* 0x000ea20000008800 */
[----:B------:R-:W1:Y:S01]  /*03a0*/  LDCU.128 UR12, c[0x0][0x380] ;  /* 0x00007000ff0c77ac */ /* 0x000e620008000c00 */
[----:B------:R-:W-:Y:S01]  /*03b0*/  UMOV UR6, 0x1 ;  /* 0x0000000100067882 */ /* 0x000fe20000000000 */
[----:B------:R-:W1:Y:S05]  /*03c0*/  LDCU.64 UR16, c[0x0][0x358] ;  /* 0x00006b00ff1077ac */ /* 0x000e6a0008000a00 */
[----:B------:R-:W1:Y:S01]  /*03d0*/  LDC R167, c[0x0][0x3a0] ;  /* 0x0000e800ffa77b82 */ /* 0x000e620000000800 */
[----:B--23--:R-:W-:Y:S01]  /*03e0*/  VIADD R0, R21, 0x3f ;  /* 0x0000003f15007836 */ /* 0x00cfe20000000000 */
[----:B------:R-:W-:-:S02]  /*03f0*/  IABS R23, R21 ;  /* 0x0000001500177213 */ /* 0x000fc40000000000 */
[----:B------:R-:W-:Y:S02]  /*0400*/  LOP3.LUT R142, RZ, R21, RZ, 0x33, !PT ;  /* 0x00000015ff8e7212 */ /* 0x000fe400078e33ff */
[----:B------:R-:W-:Y:S01]  /*0410*/  SHF.R.S32.HI R3, RZ, 0x1f, R0 ;  /* 0x0000001fff037819 */ /* 0x000fe20000011400 */
[----:B------:R-:W-:-:S03]  /*0420*/  ULEA UR10, UR4, UR10, 0x18 ;  /* 0x0000000a040a7291 */ /* 0x000fc6000f8ec0ff */
[----:B------:R-:W-:Y:S02]  /*0430*/  LEA.HI R3, R3, R0, RZ, 0x6 ;  /* 0x0000000003037211 */ /* 0x000fe400078f30ff */
[----:B----4-:R-:W-:Y:S02]  /*0440*/  IABS R8, R5 ;  /* 0x0000000500087213 */ /* 0x010fe40000000000 */
[----:B------:R-:W-:-:S04]  /*0450*/  SHF.R.S32.HI R4, RZ, 0x6, R3 ;  /* 0x00000006ff047819 */ /* 0x000fc80000011403 */
[-C--:B------:R-:W-:Y:S02]  /*0460*/  IABS R7, R4.reuse ;  /* 0x0000000400077213 */ /* 0x080fe40000000000 */
[----:B------:R-:W-:Y:S02]  /*0470*/  IABS R10, R4 ;  /* 0x00000004000a7213 */ /* 0x000fe40000000000 */
[----:B------:R-:W2:Y:S08]  /*0480*/  I2F.RP R0, R7 ;  /* 0x0000000700007306 */ /* 0x000eb00000209400 */
[----:B--2---:R-:W2:Y:S02]  /*0490*/  MUFU.RCP R0, R0 ;  /* 0x0000000000007308 */ /* 0x004ea40000001000 */
[----:B--2---:R-:W-:-:S02]  /*04a0*/  VIADD R2, R0, 0xffffffe ;  /* 0x0ffffffe00027836 */ /* 0x004fc40000000000 */
[----:B------:R-:W-:-:S04]  /*04b0*/  IMAD.MOV R0, RZ, RZ, -R10 ;  /* 0x000000ffff007224 */ /* 0x000fc800078e0a0a */
[----:B------:R2:W3:Y:S02]  /*04c0*/  F2I.FTZ.U32.TRUNC.NTZ R3, R2 ;  /* 0x0000000200037305 */ /* 0x0004e4000021f000 */
[----:B--2---:R-:W-:Y:S02]  /*04d0*/  IMAD.MOV.U32 R2, RZ, RZ, RZ ;  /* 0x000000ffff027224 */ /* 0x004fe400078e00ff */
[----:B---3--:R-:W-:-:S04]  /*04e0*/  IMAD.MOV R6, RZ, RZ, -R3 ;  /* 0x000000ffff067224 */ /* 0x008fc800078e0a03 */
[----:B------:R-:W-:Y:S02]  /*04f0*/  IMAD R9, R6, R7, RZ ;  /* 0x0000000706097224 */ /* 0x000fe400078e02ff */
[----:B------:R-:W-:Y:S02]  /*0500*/  IMAD.MOV.U32 R6, RZ, RZ, R8 ;  /* 0x000000ffff067224 */ /* 0x000fe400078e0008 */
[----:B------:R-:W-:-:S06]  /*0510*/  IMAD.HI.U32 R3, R3, R9, R2 ;  /* 0x0000000903037227 */ /* 0x000fcc00078e0002 */
[----:B------:R-:W-:-:S04]  /*0520*/  IMAD.HI.U32 R3, R3, R6, RZ ;  /* 0x0000000603037227 */ /* 0x000fc800078e00ff */
[----:B------:R-:W-:Y:S01]  /*0530*/  IMAD R0, R3, R0, R6 ;  /* 0x0000000003007224 */ /* 0x000fe200078e0206 */
[----:B------:R-:W-:Y:S04]  /*0540*/  BAR.SYNC.DEFER_BLOCKING 0x0 ;  /* 0x0000000000007b1d */ /* 0x000fe80000010000 */
[----:B------:R-:W-:-:S13]  /*0550*/  ISETP.GT.U32.AND P1, PT, R7, R0, PT ;  /* 0x000000000700720c */ /* 0x000fda0003f24070 */
[----:B------:R-:W-:Y:S02]  /*0560*/  @!P1 IMAD.IADD R0, R0, 0x1, -R7 ;  /* 0x0000000100009824 */ /* 0x000fe400078e0a07 */
[----:B------:R-:W-:Y:S01]  /*0570*/  @!P1 VIADD R3, R3, 0x1 ;  /* 0x0000000103039836 */ /* 0x000fe20000000000 */
[----:B------:R-:W-:Y:S02]  /*0580*/  ISETP.NE.AND P1, PT, R4, RZ, PT ;  /* 0x000000ff0400720c */ /* 0x000fe40003f25270 */
[----:B------:R-:W-:Y:S02]  /*0590*/  ISETP.GE.U32.AND P0, PT, R0, R7, PT ;  /* 0x000000070000720c */ /* 0x000fe40003f06070 */
[----:B------:R-:W-:-:S04]  /*05a0*/  LOP3.LUT R0, R5, R4, RZ, 0x3c, !PT ;  /* 0x0000000405007212 */ /* 0x000fc800078e3cff */
[----:B------:R-:W-:Y:S01]  /*05b0*/  ISETP.GE.AND P2, PT, R0, RZ, PT ;  /* 0x000000ff0000720c */ /* 0x000fe20003f46270 */
[----:B------:R-:W-:-:S06]  /*05c0*/  VIADD R0, R20, 0x7f ;  /* 0x0000007f14007836 */ /* 0x000fcc0000000000 */
[----:B------:R-:W-:-:S04]  /*05d0*/  @P0 VIADD R3, R3, 0x1 ;  /* 0x0000000103030836 */ /* 0x000fc80000000000 */
[----:B------:R-:W-:Y:S01]  /*05e0*/  IMAD.MOV.U32 R123, RZ, RZ, R3 ;  /* 0x000000ffff7b7224 */ /* 0x000fe200078e0003 */
[----:B------:R-:W-:-:S03]  /*05f0*/  SHF.R.S32.HI R3, RZ, 0x1f, R0 ;  /* 0x0000001fff037819 */ /* 0x000fc60000011400 */
[----:B------:R-:W-:Y:S01]  /*0600*/  @!P2 IMAD.MOV R123, RZ, RZ, -R123 ;  /* 0x000000ffff7ba224 */ /* 0x000fe200078e0a7b */
[----:B------:R-:W-:Y:S02]  /*0610*/  LEA.HI R3, R3, R0, RZ, 0x7 ;  /* 0x0000000003037211 */ /* 0x000fe400078f38ff */
[----:B------:R-:W-:-:S04]  /*0620*/  @!P1 LOP3.LUT R123, RZ, R4, RZ, 0x33, !PT ;  /* 0x00000004ff7b9212 */ /* 0x000fc800078e33ff */
[----:B------:R-:W-:Y:S01]  /*0630*/  LEA.HI.SX32 R3, R3, -R123, 0x19 ;  /* 0x8000007b03037211 */ /* 0x000fe200078fcaff */
[----:B------:R-:W-:-:S03]  /*0640*/  IMAD.MOV R6, RZ, RZ, -R123 ;  /* 0x000000ffff067224 */ /* 0x000fc600078e0a7b */
[----:B------:R-:W-:Y:S01]  /*0650*/  VIMNMX R11, PT, PT, R3, 0x1, PT ;  /* 0x00000001030b7848 */ /* 0x000fe20003fe0100 */
[----:B------:R-:W-:-:S03]  /*0660*/  IMAD R8, R4, R6, R5 ;  /* 0x0000000604087224 */ /* 0x000fc600078e0205 */
[----:B------:R-:W-:Y:S02]  /*0670*/  IABS R7, R11 ;  /* 0x0000000b00077213 */ /* 0x000fe40000000000 */
[----:B------:R-:W-:Y:S02]  /*0680*/  IABS R6, R8 ;  /* 0x0000000800067213 */ /* 0x000fe40000000000 */
[----:B------:R-:W2:Y:S08]  /*0690*/  I2F.RP R0, R7 ;  /* 0x0000000700007306 */ /* 0x000eb00000209400 */
[----:B--2---:R-:W2:Y:S02]  /*06a0*/  MUFU.RCP R0, R0 ;  /* 0x0000000000007308 */ /* 0x004ea40000001000 */
[----:B--2---:R-:W-:-:S06]  /*06b0*/  VIADD R2, R0, 0xffffffe ;  /* 0x0ffffffe00027836 */ /* 0x004fcc0000000000 */
[----:B------:R2:W3:Y:S02]  /*06c0*/  F2I.FTZ.U32.TRUNC.NTZ R3, R2 ;  /* 0x0000000200037305 */ /* 0x0004e4000021f000 */
[----:B--2---:R-:W-:Y:S02]  /*06d0*/  IMAD.MOV.U32 R2, RZ, RZ, RZ ;  /* 0x000000ffff027224 */ /* 0x004fe400078e00ff */
[----:B---3--:R-:W-:-:S04]  /*06e0*/  IMAD.MOV R9, RZ, RZ, -R3 ;  /* 0x000000ffff097224 */ /* 0x008fc800078e0a03 */
[----:B------:R-:W-:Y:S01]  /*06f0*/  IMAD.MOV.U32 R4, RZ, RZ, R9 ;  /* 0x000000ffff047224 */ /* 0x000fe200078e0009 */
[----:B------:R-:W-:-:S03]  /*0700*/  IABS R9, R11 ;  /* 0x0000000b00097213 */ /* 0x000fc60000000000 */
[----:B------:R-:W-:Y:S02]  /*0710*/  IMAD R5, R4, R7, RZ ;  /* 0x0000000704057224 */ /* 0x000fe400078e02ff */
[----:B------:R-:W-:Y:S02]  /*0720*/  IMAD.MOV.U32 R4, RZ, RZ, R6 ;  /* 0x000000ffff047224 */ /* 0x000fe400078e0006 */
[----:B------:R-:W-:Y:S01]  /*0730*/  IMAD.HI.U32 R3, R3, R5, R2 ;  /* 0x0000000503037227 */ /* 0x000fe200078e0002 */
[----:B------:R-:W2:Y:S03]  /*0740*/  I2F.RP R6, R23 ;  /* 0x0000001700067306 */ /* 0x000ea60000209400 */
[----:B------:R-:W-:Y:S01]  /*0750*/  IMAD.MOV R5, RZ, RZ, -R9 ;  /* 0x000000ffff057224 */ /* 0x000fe200078e0a09 */
[----:B------:R-:W-:Y:S01]  /*0760*/  IABS R9, R20 ;  /* 0x0000001400097213 */ /* 0x000fe20000000000 */
[----:B------:R-:W-:-:S03]  /*0770*/  IMAD.HI.U32 R0, R3, R4, RZ ;  /* 0x0000000403007227 */ /* 0x000fc600078e00ff */
[----:B------:R-:W3:Y:S01]  /*0780*/  I2F.RP R3, R9 ;  /* 0x0000000900037306 */ /* 0x000ee20000209400 */
[----:B------:R-:W-:-:S05]  /*0790*/  IMAD R2, R0, R5, R4 ;  /* 0x0000000500027224 */ /* 0x000fca00078e0204 */
[----:B------:R-:W-:Y:S02]  /*07a0*/  ISETP.GT.U32.AND P1, PT, R7, R2, PT ;  /* 0x000000020700720c */ /* 0x000fe40003f24070 */
[----:B--2---:R-:W2:Y:S08]  /*07b0*/  MUFU.RCP R6, R6 ;  /* 0x0000000600067308 */ /* 0x004eb00000001000 */
[----:B---3--:R-:W3:Y:S03]  /*07c0*/  MUFU.RCP R3, R3 ;  /* 0x0000000300037308 */ /* 0x008ee60000001000 */
[----:B------:R-:W-:-:S02]  /*07d0*/  @!P1 IMAD.IADD R2, R2, 0x1, -R7 ;  /* 0x0000000102029824 */ /* 0x000fc400078e0a07 */
[----:B------:R-:W-:Y:S01]  /*07e0*/  @!P1 VIADD R0, R0, 0x1 ;  /* 0x0000000100009836 */ /* 0x000fe20000000000 */
[----:B------:R-:W-:Y:S02]  /*07f0*/  ISETP.NE.AND P1, PT, R11, RZ, PT ;  /* 0x000000ff0b00720c */ /* 0x000fe40003f25270 */
[----:B------:R-:W-:Y:S01]  /*0800*/  ISETP.GE.U32.AND P0, PT, R2, R7, PT ;  /* 0x000000070200720c */ /* 0x000fe20003f06070 */
[----:B--2---:R-:W-:Y:S01]  /*0810*/  VIADD R4, R6, 0xffffffe ;  /* 0x0ffffffe06047836 */ /* 0x004fe20000000000 */
[----:B------:R-:W-:-:S04]  /*0820*/  LOP3.LUT R2, R8, R11, RZ, 0x3c, !PT ;  /* 0x0000000b08027212 */ /* 0x000fc800078e3cff */
[----:B------:R-:W-:Y:S01]  /*0830*/  ISETP.GE.AND P2, PT, R2, RZ, PT ;  /* 0x000000ff0200720c */ /* 0x000fe20003f46270 */
[----:B---3--:R-:W-:-:S06]  /*0840*/  VIADD R2, R3, 0xffffffe ;  /* 0x0ffffffe03027836 */ /* 0x008fcc0000000000 */
[----:B------:R-:W-:Y:S01]  /*0850*/  @P0 VIADD R0, R0, 0x1 ;  /* 0x0000000100000836 */ /* 0x000fe20000000000 */
[----:B------:R2:W3:Y:S03]  /*0860*/  F2I.FTZ.U32.TRUNC.NTZ R3, R2 ;  /* 0x0000000200037305 */ /* 0x0004e6000021f000 */
[----:B------:R-:W-:-:S04]  /*0870*/  IMAD.MOV.U32 R10, RZ, RZ, R0 ;  /* 0x000000ffff0a7224 */ /* 0x000fc800078e0000 */
[----:B------:R-:W-:Y:S01]  /*0880*/  @!P2 IMAD.MOV R10, RZ, RZ, -R10 ;  /* 0x000000ffff0aa224 */ /* 0x000fe200078e0a0a */
[----:B------:R-:W-:Y:S01]  /*0890*/  @!P1 LOP3.LUT R10, RZ, R11, RZ, 0x33, !PT ;  /* 0x0000000bff0a9212 */ /* 0x000fe200078e33ff */
[----:B--2---:R-:W-:-:S04]  /*08a0*/  IMAD.MOV.U32 R2, RZ, RZ, RZ ;  /* 0x000000ffff027224 */ /* 0x004fc800078e00ff */
[----:B------:R-:W-:Y:S02]  /*08b0*/  IMAD.MOV R0, RZ, RZ, -R10 ;  /* 0x000000ffff007224 */ /* 0x000fe400078e0a0a */
[----:B---3--:R-:W-:Y:S02]  /*08c0*/  IMAD.MOV R5, RZ, RZ, -R3 ;  /* 0x000000ffff057224 */ /* 0x008fe400078e0a03 */
[----:B------:R-:W-:-:S04]  /*08d0*/  IMAD R0, R11, R0, R8 ;  /* 0x000000000b007224 */ /* 0x000fc800078e0208 */
[----:B------:R-:W-:Y:S02]  /*08e0*/  IMAD.IADD R123, R123, 0x1, R0 ;  /* 0x000000017b7b7824 */ /* 0x000fe400078e0200 */
[----:B------:R-:W-:Y:S02]  /*08f0*/  IMAD.MOV.U32 R0, RZ, RZ, R5 ;  /* 0x000000ffff007224 */ /* 0x000fe400078e0005 */
[----:B------:R-:W2:Y:S01]  /*0900*/  F2I.FTZ.U32.TRUNC.NTZ R5, R4 ;  /* 0x0000000400057305 */ /* 0x000ea2000021f000 */
[----:B------:R-:W-:Y:S02]  /*0910*/  IMAD R123, R123, 0x80, R124 ;  /* 0x000000807b7b7824 */ /* 0x000fe400078e027c */
[----:B------:R-:W-:Y:S02]  /*0920*/  IMAD R7, R0, R9, RZ ;  /* 0x0000000900077224 */ /* 0x000fe400078e02ff */
[----:B------:R-:W-:Y:S01]  /*0930*/  IMAD.SHL.U32 R0, R10, 0x40, RZ ;  /* 0x000000400a007824 */ /* 0x000fe200078e00ff */
[----:B------:R-:W-:Y:S01]  /*0940*/  IABS R6, R123 ;  /* 0x0000007b00067213 */ /* 0x000fe20000000000 */
[----:B------:R-:W-:Y:S01]  /*0950*/  IMAD.HI.U32 R2, R3, R7, R2 ;  /* 0x0000000703027227 */ /* 0x000fe200078e0002 */
[----:B------:R-:W-:-:S04]  /*0960*/  SHF.R.U32.HI R3, RZ, 0x5, R128 ;  /* 0x00000005ff037819 */ /* 0x000fc80000011680 */
[----:B------:R-:W-:Y:S01]  /*0970*/  SGXT.U32 R3, R3, 0x2 ;  /* 0x000000020303781a */ /* 0x000fe20000000000 */
[----:B------:R-:W-:-:S03]  /*0980*/  IMAD.HI.U32 R2, R2, R6, RZ ;  /* 0x0000000602027227 */ /* 0x000fc600078e00ff */
[----:B------:R-:W-:Y:S01]  /*0990*/  LOP3.LUT R3, R0, R3, RZ, 0xfc, !PT ;  /* 0x0000000300037212 */ /* 0x000fe200078efcff */
[--C-:B--2---:R-:W-:Y:S02]  /*09a0*/  IMAD.MOV R4, RZ, RZ, -R5.reuse ;  /* 0x000000ffff047224 */ /* 0x104fe400078e0a05 */
[----:B------:R-:W-:Y:S01]  /*09b0*/  IMAD.MOV R2, RZ, RZ, -R2 ;  /* 0x000000ffff027224 */ /* 0x000fe200078e0a02 */
[C---:B------:R-:W-:Y:S01]  /*09c0*/  LOP3.LUT R12, R3.reuse, 0x3c, RZ, 0xfc, !PT ;  /* 0x0000003c030c7812 */ /* 0x040fe200078efcff */
[----:B------:R-:W-:Y:S01]  /*09d0*/  IMAD R7, R4, R23, RZ ;  /* 0x0000001704077224 */ /* 0x000fe200078e02ff */
[----:B------:R-:W-:Y:S01]  /*09e0*/  LOP3.LUT R15, R3, 0x10, RZ, 0xfc, !PT ;  /* 0x00000010030f7812 */ /* 0x000fe200078efcff */
[----:B------:R-:W-:Y:S01]  /*09f0*/  IMAD.MOV.U32 R4, RZ, RZ, RZ ;  /* 0x000000ffff047224 */ /* 0x000fe200078e00ff */
[----:B------:R-:W-:Y:S01]  /*0a00*/  IABS R10, R12 ;  /* 0x0000000c000a7213 */ /* 0x000fe20000000000 */
[----:B------:R-:W-:Y:S01]  /*0a10*/  IMAD R6, R9, R2, R6 ;  /* 0x0000000209067224 */ /* 0x000fe200078e0206 */
[----:B------:R-:W-:Y:S01]  /*0a20*/  ISETP.GE.AND P5, PT, R12, RZ, PT ;  /* 0x000000ff0c00720c */ /* 0x000fe20003fa6270 */
[----:B------:R-:W-:Y:S01]  /*0a30*/  IMAD.HI.U32 R4, R5, R7, R4 ;  /* 0x0000000705047227 */ /* 0x000fe200078e0004 */
[----:B------:R-:W-:-:S02]  /*0a40*/  IABS R7, R3 ;  /* 0x0000000300077213 */ /* 0x000fc40000000000 */
[----:B------:R-:W-:Y:S02]  /*0a50*/  ISETP.GT.U32.AND P0, PT, R9, R6, PT ;  /* 0x000000060900720c */ /* 0x000fe40003f04070 */
[----:B------:R-:W-:Y:S01]  /*0a60*/  IABS R14, R15 ;  /* 0x0000000f000e7213 */ /* 0x000fe20000000000 */
[C---:B------:R-:W-:Y:S01]  /*0a70*/  IMAD.HI.U32 R5, R4.reuse, R10, RZ ;  /* 0x0000000a04057227 */ /* 0x040fe200078e00ff */
[C---:B------:R-:W-:Y:S02]  /*0a80*/  LOP3.LUT R30, R3.reuse, 0x14, RZ, 0xfc, !PT ;  /* 0x00000014031e7812 */ /* 0x040fe400078efcff */
[C---:B------:R-:W-:Y:S01]  /*0a90*/  LOP3.LUT R31, R3.reuse, 0x18, RZ, 0xfc, !PT ;  /* 0x00000018031f7812 */ /* 0x040fe200078efcff */
[----:B------:R-:W-:Y:S01]  /*0aa0*/  IMAD.MOV R5, RZ, RZ, -R5 ;  /* 0x000000ffff057224 */ /* 0x000fe200078e0a05 */
[C---:B------:R-:W-:Y:S01]  /*0ab0*/  LOP3.LUT R32, R3.reuse, 0x1c, RZ, 0xfc, !PT ;  /* 0x0000001c03207812 */ /* 0x040fe200078efcff */
[----:B------:R-:W-:Y:S01]  /*0ac0*/  IMAD.HI.U32 R2, R4, R7, RZ ;  /* 0x0000000704027227 */ /* 0x000fe200078e00ff */
[----:B------:R-:W-:-:S02]  /*0ad0*/  LOP3.LUT R33, R3, 0x20, RZ, 0xfc, !PT ;  /* 0x0000002003217812 */ /* 0x000fc400078efcff */
[----:B------:R-:W-:Y:S01]  /*0ae0*/  IABS R17, R32 ;  /* 0x0000002000117213 */ /* 0x000fe20000000000 */
[----:B------:R-:W-:Y:S01]  /*0af0*/  IMAD R10, R23, R5, R10 ;  /* 0x00000005170a7224 */ /* 0x000fe200078e020a */
[C---:B------:R-:W-:Y:S01]  /*0b00*/  LOP3.LUT R5, R3.reuse, 0x4, RZ, 0xfc, !PT ;  /* 0x0000000403057812 */ /* 0x040fe200078efcff */
[----:B------:R-:W-:Y:S01]  /*0b10*/  IMAD.MOV R2, RZ, RZ, -R2 ;  /* 0x000000ffff027224 */ /* 0x000fe200078e0a02 */
[----:B------:R-:W-:Y:S01]  /*0b20*/  LOP3.LUT R34, R3, 0x24, RZ, 0xfc, !PT ;  /* 0x0000002403227812 */ /* 0x000fe200078efcff */
[----:B------:R-:W-:Y:S01]  /*0b30*/  @!P0 IMAD.IADD R6, R6, 0x1, -R9 ;  /* 0x0000000106068824 */ /* 0x000fe200078e0a09 */
[C---:B------:R-:W-:Y:S01]  /*0b40*/  ISETP.GT.U32.AND P2, PT, R23.reuse, R10, PT ;  /* 0x0000000a1700720c */ /* 0x040fe20003f44070 */
[----:B------:R-:W-:Y:S01]  /*0b50*/  IMAD R2, R23, R2, R7 ;  /* 0x0000000217027224 */ /* 0x000fe200078e0207 */
[----:B------:R-:W-:Y:S02]  /*0b60*/  LOP3.LUT R7, R3, 0x8, RZ, 0xfc, !PT ;  /* 0x0000000803077812 */ /* 0x000fe400078efcff */
[----:B------:R-:W-:-:S02]  /*0b70*/  ISETP.GT.U32.AND P0, PT, R9, R6, PT ;  /* 0x000000060900720c */ /* 0x000fc40003f04070 */
[----:B------:R-:W-:Y:S02]  /*0b80*/  ISETP.GT.U32.AND P4, PT, R23, R2, PT ;  /* 0x000000021700720c */ /* 0x000fe40003f84070 */
[----:B------:R-:W-:Y:S02]  /*0b90*/  IABS R8, R5 ;  /* 0x0000000500087213 */ /* 0x000fe40000000000 */
[----:B------:R-:W-:Y:S02]  /*0ba0*/  IABS R11, R7 ;  /* 0x00000007000b7213 */ /* 0x000fe40000000000 */
[----:B------:R-:W-:Y:S01]  /*0bb0*/  ISETP.GE.AND P1, PT, R7, RZ, PT ;  /* 0x000000ff0700720c */ /* 0x000fe20003f26270 */
[----:B------:R-:W-:Y:S01]  /*0bc0*/  @!P2 IMAD.IADD R10, R10, 0x1, -R23 ;  /* 0x000000010a0aa824 */ /* 0x000fe200078e0a17 */
[----:B------:R-:W-:Y:S01]  /*0bd0*/  IABS R22, R33 ;  /* 0x0000002100167213 */ /* 0x000fe20000000000 */
[----:B------:R-:W-:Y:S01]  /*0be0*/  IMAD.HI.U32 R7, R4, R11, RZ ;  /* 0x0000000b04077227 */ /* 0x000fe200078e00ff */
[----:B------:R-:W-:-:S02]  /*0bf0*/  IABS R24, R34 ;  /* 0x0000002200187213 */ /* 0x000fc40000000000 */
[----:B------:R-:W-:Y:S01]  /*0c00*/  ISETP.GT.U32.AND P2, PT, R23, R10, PT ;  /* 0x0000000a1700720c */ /* 0x000fe20003f44070 */
[----:B------:R-:W-:Y:S01]  /*0c10*/  @!P4 IMAD.IADD R2, R2, 0x1, -R23 ;  /* 0x000000010202c824 */ /* 0x000fe200078e0a17 */
[----:B------:R-:W-:Y:S01]  /*0c20*/  LOP3.LUT R36, R3, 0x2c, RZ, 0xfc, !PT ;  /* 0x0000002c03247812 */ /* 0x000fe200078efcff */
[----:B------:R-:W-:Y:S01]  /*0c30*/  @!P0 IMAD.IADD R6, R6, 0x1, -R9 ;  /* 0x0000000106068824 */ /* 0x000fe200078e0a09 */
[----:B------:R-:W-:Y:S01]  /*0c40*/  ISETP.GE.AND P0, PT, R5, RZ, PT ;  /* 0x000000ff0500720c */ /* 0x000fe20003f06270 */
[----:B------:R-:W-:Y:S01]  /*0c50*/  IMAD.HI.U32 R5, R4, R8, RZ ;  /* 0x0000000804057227 */ /* 0x000fe200078e00ff */
[----:B------:R-:W-:Y:S02]  /*0c60*/  ISETP.GT.U32.AND P4, PT, R23, R2, PT ;  /* 0x000000021700720c */ /* 0x000fe40003f84070 */
[C---:B------:R-:W-:Y:S01]  /*0c70*/  LOP3.LUT R9, R3.reuse, 0xc, RZ, 0xfc, !PT ;  /* 0x0000000c03097812 */ /* 0x040fe200078efcff */
[----:B------:R-:W-:Y:S01]  /*0c80*/  IMAD.MOV R5, RZ, RZ, -R5 ;  /* 0x000000ffff057224 */ /* 0x000fe200078e0a05 */
[C---:B------:R-:W-:Y:S01]  /*0c90*/  LOP3.LUT R35, R3.reuse, 0x28, RZ, 0xfc, !PT ;  /* 0x0000002803237812 */ /* 0x040fe200078efcff */
[----:B------:R-:W-:Y:S01]  /*0ca0*/  IMAD.MOV R12, RZ, RZ, -R7 ;  /* 0x000000ffff0c7224 */ /* 0x000fe200078e0a07 */
[----:B------:R-:W-:Y:S01]  /*0cb0*/  IABS R13, R9 ;  /* 0x00000009000d7213 */ /* 0x000fe20000000000 */
[----:B------:R-:W-:Y:S01]  /*0cc0*/  @!P2 IMAD.IADD R10, R10, 0x1, -R23 ;  /* 0x000000010a0aa824 */ /* 0x000fe200078e0a17 */
[----:B------:R-:W-:Y:S01]  /*0cd0*/  ISETP.GE.AND P2, PT, R3, RZ, PT ;  /* 0x000000ff0300720c */ /* 0x000fe20003f46270 */
[----:B------:R-:W-:Y:S01]  /*0ce0*/  IMAD R5, R23, R5, R8 ;  /* 0x0000000517057224 */ /* 0x000fe200078e0208 */
[----:B------:R-:W-:Y:S01]  /*0cf0*/  ISETP.GE.AND P3, PT, R9, RZ, PT ;  /* 0x000000ff0900720c */ /* 0x000fe20003f66270 */
[----:B------:R-:W-:Y:S01]  /*0d00*/  IMAD R7, R23, R12, R11 ;  /* 0x0000000c17077224 */ /* 0x000fe200078e020b */
[----:B------:R-:W-:Y:S01]  /*0d10*/  LOP3.LUT R37, R3, 0x30, RZ, 0xfc, !PT ;  /* 0x0000003003257812 */ /* 0x000fe200078efcff */
[----:B------:R-:W-:Y:S01]  /*0d20*/  @!P4 IMAD.IADD R2, R2, 0x1, -R23 ;  /* 0x000000010202c824 */ /* 0x000fe200078e0a17 */
[----:B------:R-:W-:Y:S01]  /*0d30*/  ISETP.GT.U32.AND P4, PT, R23, R5, PT ;  /* 0x000000051700720c */ /* 0x000fe20003f84070 */
[----:B------:R-:W-:Y:S01]  /*0d40*/  IMAD.HI.U32 R8, R4, R13, RZ ;  /* 0x0000000d04087227 */ /* 0x000fe200078e00ff */
[----:B------:R-:W-:-:S02]  /*0d50*/  LOP3.LUT R38, R3, 0x34, RZ, 0xfc, !PT ;  /* 0x0000003403267812 */ /* 0x000fc400078efcff */
[----:B------:R-:W-:Y:S01]  /*0d60*/  LOP3.LUT R29, R3, 0x38, RZ, 0xfc, !PT ;  /* 0x00000038031d7812 */ /* 0x000fe200078efcff */
[----:B------:R-:W-:Y:S01]  /*0d70*/  IMAD.MOV.U32 R159, RZ, RZ, R2 ;  /* 0x000000ffff9f7224 */ /* 0x000fe200078e0002 */
[----:B------:R-:W-:Y:S01]  /*0d80*/  IABS R25, R38 ;  /* 0x0000002600197213 */ /* 0x000fe20000000000 */
[----:B------:R-:W-:Y:S01]  /*0d90*/  IMAD.HI.U32 R9, R4, R14, RZ ;  /* 0x0000000e04097227 */ /* 0x000fe200078e00ff */
[----:B------:R-:W-:-:S03]  /*0da0*/  IABS R27, R29 ;  /* 0x0000001d001b7213 */ /* 0x000fc60000000000 */
[----:B------:R-:W-:Y:S01]  /*0db0*/  @!P2 IMAD.MOV R159, RZ, RZ, -R159 ;  /* 0x000000ffff9fa224 */ /* 0x000fe200078e0a9f */
[----:B------:R-:W-:Y:S01]  /*0dc0*/  ISETP.GT.U32.AND P2, PT, R23, R7, PT ;  /* 0x000000071700720c */ /* 0x000fe20003f44070 */
[----:B------:R-:W-:Y:S02]  /*0dd0*/  @!P4 IMAD.IADD R5, R5, 0x1, -R23 ;  /* 0x000000010505c824 */ /* 0x000fe400078e0a17 */
[----:B------:R-:W-:Y:S02]  /*0de0*/  IMAD.MOV R8, RZ, RZ, -R8 ;  /* 0x000000ffff087224 */ /* 0x000fe400078e0a08 */
[----:B------:R-:W-:Y:S01]  /*0df0*/  IMAD.MOV R9, RZ, RZ, -R9 ;  /* 0x000000ffff097224 */ /* 0x000fe200078e0a09 */
[C---:B------:R-:W-:Y:S01]  /*0e00*/  ISETP.GT.U32.AND P4, PT, R23.reuse, R5, PT ;  /* 0x000000051700720c */ /* 0x040fe20003f84070 */
[C---:B------:R-:W-:Y:S02]  /*0e10*/  IMAD R2, R23.reuse, R8, R13 ;  /* 0x0000000817027224 */ /* 0x040fe400078e020d */
[----:B------:R-:W-:Y:S01]  /*0e20*/  IMAD R8, R23, R9, R14 ;  /* 0x0000000917087224 */ /* 0x000fe200078e020e */
[----:B------:R-:W-:Y:S01]  /*0e30*/  IABS R14, R30 ;  /* 0x0000001e000e7213 */ /* 0x000fe20000000000 */
[----:B------:R-:W-:-:S02]  /*0e40*/  IMAD.MOV.U32 R19, RZ, RZ, R10 ;  /* 0x000000ffff137224 */ /* 0x000fc400078e000a */
[----:B------:R-:W-:Y:S02]  /*0e50*/  @!P2 IMAD.IADD R7, R7, 0x1, -R23 ;  /* 0x000000010707a824 */ /* 0x000fe400078e0a17 */
[----:B------:R-:W-:Y:S01]  /*0e60*/  @!P5 IMAD.MOV R19, RZ, RZ, -R19 ;  /* 0x000000ffff13d224 */ /* 0x000fe200078e0a13 */
[----:B------:R-:W-:Y:S01]  /*0e70*/  ISETP.GE.AND P5, PT, R15, RZ, PT ;  /* 0x000000ff0f00720c */ /* 0x000fe20003fa6270 */
[----:B------:R-:W-:Y:S01]  /*0e80*/  IMAD.HI.U32 R9, R4, R14, RZ ;  /* 0x0000000e04097227 */ /* 0x000fe200078e00ff */
[----:B------:R-:W-:Y:S02]  /*0e90*/  ISETP.GT.U32.AND P2, PT, R23, R7, PT ;  /* 0x000000071700720c */ /* 0x000fe40003f44070 */
[----:B------:R-:W-:Y:S01]  /*0ea0*/  IABS R15, R31 ;  /* 0x0000001f000f7213 */ /* 0x000fe20000000000 */
[----:B------:R-:W-:Y:S01]  /*0eb0*/  @!P4 IMAD.IADD R5, R5, 0x1, -R23 ;  /* 0x000000010505c824 */ /* 0x000fe200078e0a17 */
[----:B------:R-:W-:Y:S01]  /*0ec0*/  ISETP.GT.U32.AND P4, PT, R23, R2, PT ;  /* 0x000000021700720c */ /* 0x000fe20003f84070 */
[----:B------:R-:W-:-:S02]  /*0ed0*/  IMAD.MOV R9, RZ, RZ, -R9 ;  /* 0x000000ffff097224 */ /* 0x000fc400078e0a09 */
[----:B------:R-:W-:-:S04]  /*0ee0*/  IMAD.HI.U32 R10, R4, R15, RZ ;  /* 0x0000000f040a7227 */ /* 0x000fc800078e00ff */
[----:B------:R-:W-:-:S04]  /*0ef0*/  IMAD.HI.U32 R11, R4, R17, RZ ;  /* 0x00000011040b7227 */ /* 0x000fc800078e00ff */
[--C-:B------:R-:W-:Y:S01]  /*0f00*/  @!P2 IMAD.IADD R7, R7, 0x1, -R23.reuse ;  /* 0x000000010707a824 */ /* 0x100fe200078e0a17 */
[C---:B------:R-:W-:Y:S01]  /*0f10*/  ISETP.GT.U32.AND P2, PT, R23.reuse, R8, PT ;  /* 0x000000081700720c */ /* 0x040fe20003f44070 */
[----:B------:R-:W-:Y:S02]  /*0f20*/  @!P4 IMAD.IADD R2, R2, 0x1, -R23 ;  /* 0x000000010202c824 */ /* 0x000fe400078e0a17 */
[----:B------:R-:W-:Y:S02]  /*0f30*/  IMAD.MOV R16, RZ, RZ, -R10 ;  /* 0x000000ffff107224 */ /* 0x000fe400078e0a0a */
[C---:B------:R-:W-:Y:S01]  /*0f40*/  IMAD R10, R23.reuse, R9, R14 ;  /* 0x00000009170a7224 */ /* 0x040fe200078e020e */
[C---:B------:R-:W-:Y:S01]  /*0f50*/  ISETP.GT.U32.AND P4, PT, R23.reuse, R2, PT ;  /* 0x000000021700720c */ /* 0x040fe20003f84070 */
[----:B------:R-:W-:Y:S02]  /*0f60*/  IMAD.MOV R18, RZ, RZ, -R11 ;  /* 0x000000ffff127224 */ /* 0x000fe400078e0a0b */
[----:B------:R-:W-:-:S02]  /*0f70*/  IMAD R11, R23, R16, R15 ;  /* 0x00000010170b7224 */ /* 0x000fc400078e020f */
[----:B------:R-:W-:-:S04]  /*0f80*/  IMAD.HI.U32 R12, R4, R22, RZ ;  /* 0x00000016040c7227 */ /* 0x000fc800078e00ff */
[----:B------:R-:W-:Y:S02]  /*0f90*/  @!P2 IMAD.IADD R8, R8, 0x1, -R23 ;  /* 0x000000010808a824 */ /* 0x000fe400078e0a17 */
[----:B------:R-:W-:-:S03]  /*0fa0*/  IMAD.HI.U32 R13, R4, R24, RZ ;  /* 0x00000018040d7227 */ /* 0x000fc600078e00ff */
[C---:B------:R-:W-:Y:S01]  /*0fb0*/  ISETP.GT.U32.AND P2, PT, R23.reuse, R8, PT ;  /* 0x000000081700720c */ /* 0x040fe20003f44070 */
[----:B------:R-:W-:Y:S01]  /*0fc0*/  @!P4 IMAD.IADD R2, R2, 0x1, -R23 ;  /* 0x000000010202c824 */ /* 0x000fe200078e0a17 */
[C---:B------:R-:W-:Y:S01]  /*0fd0*/  ISETP.GT.U32.AND P4, PT, R23.reuse, R10, PT ;  /* 0x0000000a1700720c */ /* 0x040fe20003f84070 */
[----:B------:R-:W-:Y:S02]  /*0fe0*/  IMAD.MOV R9, RZ, RZ, -R12 ;  /* 0x000000ffff097224 */ /* 0x000fe400078e0a0c */
[C---:B------:R-:W-:Y:S01]  /*0ff0*/  IMAD R12, R23.reuse, R18, R17 ;  /* 0x00000012170c7224 */ /* 0x040fe200078e0211 */
[----:B------:R-:W-:Y:S01]  /*1000*/  IABS R17, R35 ;  /* 0x0000002300117213 */ /* 0x000fe20000000000 */
[----:B------:R-:W-:Y:S02]  /*1010*/  IMAD.MOV R14, RZ, RZ, -R13 ;  /* 0x000000ffff0e7224 */ /* 0x000fe400078e0a0d */
[C---:B------:R-:W-:Y:S01]  /*1020*/  IMAD R13, R23.reuse, R9, R22 ;  /* 0x00000009170d7224 */ /* 0x040fe200078e0216 */
[----:B------:R-:W-:Y:S01]  /*1030*/  IABS R22, R36 ;  /* 0x0000002400167213 */ /* 0x000fe20000000000 */
[C---:B------:R-:W-:Y:S01]  /*1040*/  IMAD R14, R23.reuse, R14, R24 ;  /* 0x0000000e170e7224 */ /* 0x040fe200078e0218 */
[----:B------:R-:W-:Y:S01]  /*1050*/  IABS R24, R37 ;  /* 0x0000002500187213 */ /* 0x000fe20000000000 */
[--C-:B------:R-:W-:Y:S01]  /*1060*/  @!P2 IMAD.IADD R8, R8, 0x1, -R23.reuse ;  /* 0x000000010808a824 */ /* 0x100fe200078e0a17 */
[C---:B------:R-:W-:Y:S01]  /*1070*/  ISETP.GT.U32.AND P2, PT, R23.reuse, R11, PT ;  /* 0x0000000b1700720c */ /* 0x040fe20003f44070 */
[----:B------:R-:W-:Y:S01]  /*1080*/  @!P4 IMAD.IADD R10, R10, 0x1, -R23 ;  /* 0x000000010a0ac824 */ /* 0x000fe200078e0a17 */
[----:B------:R-:W-:Y:S01]  /*1090*/  ISETP.GT.U32.AND P4, PT, R23, R12, PT ;  /* 0x0000000c1700720c */ /* 0x000fe20003f84070 */
[----:B------:R-:W-:-:S04]  /*10a0*/  IMAD.HI.U32 R9, R4, R22, RZ ;  /* 0x0000001604097227 */ /* 0x000fc800078e00ff */
[----:B------:R-:W-:-:S04]  /*10b0*/  IMAD.HI.U32 R3, R4, R17, RZ ;  /* 0x0000001104037227 */ /* 0x000fc800078e00ff */
[----:B------:R-:W-:-:S04]  /*10c0*/  IMAD.HI.U32 R15, R4, R24, RZ ;  /* 0x00000018040f7227 */ /* 0x000fc800078e00ff */
[----:B------:R-:W-:Y:S01]  /*10d0*/  @!P2 IMAD.IADD R11, R11, 0x1, -R23 ;  /* 0x000000010b0ba824 */ /* 0x000fe200078e0a17 */
[----:B------:R-:W-:Y:S01]  /*10e0*/  ISETP.GT.U32.AND P2, PT, R23, R13, PT ;  /* 0x0000000d1700720c */ /* 0x000fe20003f44070 */
[----:B------:R-:W-:-:S04]  /*10f0*/  IMAD.HI.U32 R16, R4, R25, RZ ;  /* 0x0000001904107227 */ /* 0x000fc800078e00ff */
[----:B------:R-:W-:-:S04]  /*1100*/  IMAD.HI.U32 R4, R4, R27, RZ ;  /* 0x0000001b04047227 */ /* 0x000fc800078e00ff */
[----:B------:R-:W-:Y:S02]  /*1110*/  IMAD.MOV R9, RZ, RZ, -R9 ;  /* 0x000000ffff097224 */ /* 0x000fe400078e0a09 */
[--C-:B------:R-:W-:Y:S01]  /*1120*/  @!P4 IMAD.IADD R12, R12, 0x1, -R23.reuse ;  /* 0x000000010c0cc824 */ /* 0x100fe200078e0a17 */
[C---:B------:R-:W-:Y:S01]  /*1130*/  ISETP.GT.U32.AND P4, PT, R23.reuse, R14, PT ;  /* 0x0000000e1700720c */ /* 0x040fe20003f84070 */
[----:B------:R-:W-:Y:S02]  /*1140*/  IMAD.MOV R28, RZ, RZ, -R4 ;  /* 0x000000ffff1c7224 */ /* 0x000fe400078e0a04 */
[----:B------:R-:W-:Y:S02]  /*1150*/  IMAD R4, R23, R9, R22 ;  /* 0x0000000917047224 */ /* 0x000fe400078e0216 */
[----:B------:R-:W-:Y:S01]  /*1160*/  @!P2 IMAD.IADD R13, R13, 0x1, -R23 ;  /* 0x000000010d0da824 */ /* 0x000fe200078e0a17 */
[----:B------:R-:W-:Y:S01]  /*1170*/  ISETP.GT.U32.AND P2, PT, R23, R12, PT ;  /* 0x0000000c1700720c */ /* 0x000fe20003f44070 */
[----:B------:R-:W-:-:S02]  /*1180*/  IMAD.MOV.U32 R9, RZ, RZ, R2 ;  /* 0x000000ffff097224 */ /* 0x000fc400078e0002 */
[----:B------:R-:W-:Y:S01]  /*1190*/  IMAD.MOV R18, RZ, RZ, -R3 ;  /* 0x000000ffff127224 */ /* 0x000fe200078e0a03 */
[----:B------:R-:W2:Y:S01]  /*11a0*/  LDS R2, [UR10] ;  /* 0x0000000aff027984 */ /* 0x000ea20008000800 */
[----:B------:R-:W-:Y:S01]  /*11b0*/  @!P3 IMAD.MOV R9, RZ, RZ, -R9 ;  /* 0x000000ffff09b224 */ /* 0x000fe200078e0a09 */
[C---:B------:R-:W-:Y:S01]  /*11c0*/  ISETP.GT.U32.AND P3, PT, R23.reuse, R13, PT ;  /* 0x0000000d1700720c */ /* 0x040fe20003f64070 */
[----:B------:R-:W-:Y:S02]  /*11d0*/  IMAD.MOV R26, RZ, RZ, -R16 ;  /* 0x000000ffff1a7224 */ /* 0x000fe400078e0a10 */
[C---:B------:R-:W-:Y:S02]  /*11e0*/  IMAD R3, R23.reuse, R18, R17 ;  /* 0x0000001217037224 */ /* 0x040fe400078e0211 */
[----:B------:R-:W-:Y:S01]  /*11f0*/  @!P0 IMAD.MOV R5, RZ, RZ, -R5 ;  /* 0x000000ffff058224 */ /* 0x000fe200078e0a05 */
[----:B------:R-:W-:Y:S01]  /*1200*/  ISETP.GT.U32.AND P0, PT, R23, R10, PT ;  /* 0x0000000a1700720c */ /* 0x000fe20003f04070 */
[----:B------:R-:W-:-:S02]  /*1210*/  @!P4 IMAD.IADD R14, R14, 0x1, -R23 ;  /* 0x000000010e0ec824 */ /* 0x000fc400078e0a17 */
[C---:B------:R-:W-:Y:S02]  /*1220*/  IMAD R17, R23.reuse, R26, R25 ;  /* 0x0000001a17117224 */ /* 0x040fe400078e0219 */
[C---:B------:R-:W-:Y:S01]  /*1230*/  IMAD R18, R23.reuse, R28, R27 ;  /* 0x0000001c17127224 */ /* 0x040fe200078e021b */
[C---:B------:R-:W-:Y:S01]  /*1240*/  ISETP.GT.U32.AND P4, PT, R23.reuse, R14, PT ;  /* 0x0000000e1700720c */ /* 0x040fe20003f84070 */
[----:B------:R-:W-:Y:S01]  /*1250*/  @!P5 IMAD.MOV R8, RZ, RZ, -R8 ;  /* 0x000000ffff08d224 */ /* 0x000fe200078e0a08 */
[C---:B------:R-:W-:Y:S01]  /*1260*/  ISETP.GT.U32.AND P5, PT, R23.reuse, R3, PT ;  /* 0x000000031700720c */ /* 0x040fe20003fa4070 */
[----:B------:R-:W-:Y:S01]  /*1270*/  @!P2 IMAD.IADD R12, R12, 0x1, -R23 ;  /* 0x000000010c0ca824 */ /* 0x000fe200078e0a17 */
[C---:B------:R-:W-:Y:S01]  /*1280*/  ISETP.GT.U32.AND P2, PT, R23.reuse, R17, PT ;  /* 0x000000111700720c */ /* 0x040fe20003f44070 */
[----:B------:R-:W-:Y:S01]  /*1290*/  @!P1 IMAD.MOV R7, RZ, RZ, -R7 ;  /* 0x000000ffff079224 */ /* 0x000fe200078e0a07 */
[----:B------:R-:W-:Y:S01]  /*12a0*/  ISETP.GT.U32.AND P1, PT, R23, R11, PT ;  /* 0x0000000b1700720c */ /* 0x000fe20003f24070 */
[----:B------:R-:W-:Y:S01]  /*12b0*/  @!P3 IMAD.IADD R13, R13, 0x1, -R23 ;  /* 0x000000010d0db824 */ /* 0x000fe200078e0a17 */
[----:B------:R-:W-:Y:S01]  /*12c0*/  ISETP.GT.U32.AND P3, PT, R23, R18, PT ;  /* 0x000000121700720c */ /* 0x000fe20003f64070 */
[----:B------:R-:W-:-:S02]  /*12d0*/  IMAD.MOV R15, RZ, RZ, -R15 ;  /* 0x000000ffff0f7224 */ /* 0x000fc400078e0a0f */
[--C-:B------:R-:W-:Y:S01]  /*12e0*/  @!P0 IMAD.IADD R10, R10, 0x1, -R23.reuse ;  /* 0x000000010a0a8824 */ /* 0x100fe200078e0a17 */
[C---:B------:R-:W-:Y:S01]  /*12f0*/  ISETP.GT.U32.AND P0, PT, R23.reuse, R4, PT ;  /* 0x000000041700720c */ /* 0x040fe20003f04070 */
[----:B------:R-:W-:Y:S01]  /*1300*/  IMAD R16, R23, R15, R24 ;  /* 0x0000000f17107224 */ /* 0x000fe200078e0218 */
[----:B------:R-:W-:Y:S01]  /*1310*/  SHF.R.U32.HI R15, RZ, 0x5, R128 ;  /* 0x00000005ff0f7819 */ /* 0x000fe20000011680 */
[--C-:B------:R-:W-:Y:S01]  /*1320*/  @!P4 IMAD.IADD R14, R14, 0x1, -R23.reuse ;  /* 0x000000010e0ec824 */ /* 0x100fe200078e0a17 */
[----:B------:R-:W-:Y:S01]  /*1330*/  ISETP.GE.AND P4, PT, R30, RZ, PT ;  /* 0x000000ff1e00720c */ /* 0x000fe20003f86270 */
[--C-:B------:R-:W-:Y:S01]  /*1340*/  @!P5 IMAD.IADD R3, R3, 0x1, -R23.reuse ;  /* 0x000000010303d824 */ /* 0x100fe200078e0a17 */
[----:B------:R-:W-:Y:S01]  /*1350*/  R2UR UR7, R15 ;  /* 0x000000000f0772ca */ /* 0x000fe200000e0000 */
[--C-:B------:R-:W-:Y:S01]  /*1360*/  @!P2 IMAD.IADD R17, R17, 0x1, -R23.reuse ;  /* 0x000000011111a824 */ /* 0x100fe200078e0a17 */
[----:B------:R-:W-:Y:S01]  /*1370*/  BAR.SYNC.DEFER_BLOCKING 0x0 ;  /* 0x0000000000007b1d */ /* 0x000fe20000010000 */
[--C-:B------:R-:W-:Y:S01]  /*1380*/  @!P1 IMAD.IADD R11, R11, 0x1, -R23.reuse ;  /* 0x000000010b0b9824 */ /* 0x100fe200078e0a17 */
[----:B------:R-:W-:Y:S01]  /*1390*/  ISETP.GE.AND P2, PT, R34, RZ, PT ;  /* 0x000000ff2200720c */ /* 0x000fe20003f46270 */
[--C-:B------:R-:W-:Y:S01]  /*13a0*/  @!P3 IMAD.IADD R18, R18, 0x1, -R23.reuse ;  /* 0x000000011212b824 */ /* 0x100fe200078e0a17 */
[C---:B------:R-:W-:Y:S01]  /*13b0*/  ISETP.GT.U32.AND P1, PT, R23.reuse, R16, PT ;  /* 0x000000101700720c */ /* 0x040fe20003f24070 */
[----:B------:R-:W-:Y:S01]  /*13c0*/  @!P0 IMAD.IADD R4, R4, 0x1, -R23 ;  /* 0x0000000104048824 */ /* 0x000fe200078e0a17 */
[----:B------:R-:W-:-:S02]  /*13d0*/  ISETP.GT.U32.AND P3, PT, R23, R3, PT ;  /* 0x000000031700720c */ /* 0x000fc40003f64070 */
[----:B------:R-:W-:Y:S01]  /*13e0*/  ISETP.GE.AND P0, PT, R32, RZ, PT ;  /* 0x000000ff2000720c */ /* 0x000fe20003f06270 */
[----:B------:R-:W-:Y:S01]  /*13f0*/  @!P4 IMAD.MOV R10, RZ, RZ, -R10 ;  /* 0x000000ffff0ac224 */ /* 0x000fe200078e0a0a */
[----:B------:R-:W-:Y:S02]  /*1400*/  ISETP.GT.U32.AND P4, PT, R23, R4, PT ;  /* 0x000000041700720c */ /* 0x000fe40003f84070 */
[----:B------:R-:W-:Y:S02]  /*1410*/  ISETP.GE.AND P5, PT, R31, RZ, PT ;  /* 0x000000ff1f00720c */ /* 0x000fe40003fa6270 */
[----:B--2---:R-:W-:Y:S01]  /*1420*/  R2UR UR18, R2 ;  /* 0x00000000021272ca */ /* 0x004fe200000e0000 */
[----:B------:R-:W-:Y:S01]  /*1430*/  @!P2 IMAD.MOV R14, RZ, RZ, -R14 ;  /* 0x000000ffff0ea224 */ /* 0x000fe200078e0a0e */
[----:B------:R-:W-:Y:S01]  /*1440*/  ISETP.GE.AND P2, PT, R35, RZ, PT ;  /* 0x000000ff2300720c */ /* 0x000fe20003f46270 */
[--C-:B------:R-:W-:Y:S01]  /*1450*/  @!P1 IMAD.IADD R16, R16, 0x1, -R23.reuse ;  /* 0x0000000110109824 */ /* 0x100fe200078e0a17 */
[----:B------:R-:W-:Y:S01]  /*1460*/  ISETP.GE.AND P1, PT, R33, RZ, PT ;  /* 0x000000ff2100720c */ /* 0x000fe20003f26270 */
[----:B------:R-:W-:Y:S01]  /*1470*/  @!P3 IMAD.IADD R3, R3, 0x1, -R23 ;  /* 0x000000010303b824 */ /* 0x000fe200078e0a17 */
[----:B------:R-:W-:Y:S01]  /*1480*/  ISETP.GE.AND P3, PT, R36, RZ, PT ;  /* 0x000000ff2400720c */ /* 0x000fe20003f66270 */
[----:B------:R-:W-:Y:S01]  /*1490*/  @!P0 IMAD.MOV R12, RZ, RZ, -R12 ;  /* 0x000000ffff0c8224 */ /* 0x000fe200078e0a0c */
[----:B------:R-:W-:Y:S01]  /*14a0*/  ISETP.GT.U32.AND P0, PT, R23, R16, PT ;  /* 0x000000101700720c */ /* 0x000fe20003f04070 */
[----:B------:R-:W-:-:S02]  /*14b0*/  IMAD.MOV.U32 R15, RZ, RZ, R3 ;  /* 0x000000ffff0f7224 */ /* 0x000fc400078e0003 */
[----:B------:R-:W-:Y:S01]  /*14c0*/  @!P4 IMAD.IADD R4, R4, 0x1, -R23 ;  /* 0x000000010404c824 */ /* 0x000fe200078e0a17 */
[----:B------:R-:W2:Y:S01]  /*14d0*/  LDC.64 R2, c[0x0][0x3a8] ;  /* 0x0000ea00ff027b82 */ /* 0x000ea20000000a00 */
[----:B------:R-:W-:Y:S01]  /*14e0*/  @!P5 IMAD.MOV R11, RZ, RZ, -R11 ;  /* 0x000000ffff0bd224 */ /* 0x000fe200078e0a0b */
[----:B------:R-:W-:Y:S01]  /*14f0*/  ISETP.GT.U32.AND P5, PT, R23, R18, PT ;  /* 0x000000121700720c */ /* 0x000fe20003fa4070 */
[----:B------:R-:W-:Y:S01]  /*1500*/  @!P2 IMAD.MOV R15, RZ, RZ, -R15 ;  /* 0x000000ffff0fa224 */ /* 0x000fe200078e0a0f */
[----:B------:R-:W-:Y:S01]  /*1510*/  ISETP.GE.AND P2, PT, R123, RZ, PT ;  /* 0x000000ff7b00720c */ /* 0x000fe20003f46270 */
[----:B------:R-:W-:Y:S01]  /*1520*/  @!P1 IMAD.MOV R13, RZ, RZ, -R13 ;  /* 0x000000ffff0d9224 */ /* 0x000fe200078e0a0d */
[----:B------:R-:W-:Y:S01]  /*1530*/  ISETP.GT.U32.AND P1, PT, R23, R17, PT ;  /* 0x000000111700720c */ /* 0x000fe20003f24070 */
[----:B------:R-:W-:Y:S01]  /*1540*/  @!P3 IMAD.MOV R4, RZ, RZ, -R4 ;  /* 0x000000ffff04b224 */ /* 0x000fe200078e0a04 */
[----:B------:R-:W-:Y:S01]  /*1550*/  ISETP.NE.AND P3, PT, R20, RZ, PT ;  /* 0x000000ff1400720c */ /* 0x000fe20003f65270 */
[----:B------:R-:W-:Y:S01]  /*1560*/  @!P0 IMAD.IADD R16, R16, 0x1, -R23 ;  /* 0x0000000110108824 */ /* 0x000fe200078e0a17 */
[----:B------:R-:W-:-:S02]  /*1570*/  ISETP.GE.AND P0, PT, R38, RZ, PT ;  /* 0x000000ff2600720c */ /* 0x000fc40003f06270 */
[----:B------:R-:W-:-:S03]  /*1580*/  ISETP.GE.AND P4, PT, R37, RZ, PT ;  /* 0x000000ff2500720c */ /* 0x000fc60003f86270 */
[--C-:B------:R-:W-:Y:S01]  /*1590*/  @!P5 IMAD.IADD R18, R18, 0x1, -R23.reuse ;  /* 0x000000011212d824 */ /* 0x100fe200078e0a17 */
[----:B------:R-:W-:Y:S01]  /*15a0*/  ISETP.NE.AND P5, PT, R21, RZ, PT ;  /* 0x000000ff1500720c */ /* 0x000fe20003fa5270 */
[----:B------:R-:W-:Y:S02]  /*15b0*/  @!P2 IMAD.MOV R6, RZ, RZ, -R6 ;  /* 0x000000ffff06a224 */ /* 0x000fe400078e0a06 */
[----:B------:R-:W-:Y:S01]  /*15c0*/  @!P1 IMAD.IADD R17, R17, 0x1, -R23 ;  /* 0x0000000111119824 */ /* 0x000fe200078e0a17 */
[----:B------:R-:W-:Y:S01]  /*15d0*/  ISETP.GE.AND P1, PT, R29, RZ, PT ;  /* 0x000000ff1d00720c */ /* 0x000fe20003f26270 */
[C---:B-1----:R-:W-:Y:S01]  /*15e0*/  VIADD R21, R167.reuse, 0xffffffff ;  /* 0xffffffffa7157836 */ /* 0x042fe20000000000 */
[----:B------:R-:W-:Y:S01]  /*15f0*/  @!P3 LOP3.LUT R6, RZ, R20, RZ, 0x33, !PT ;  /* 0x00000014ff06b212 */ /* 0x000fe200078e33ff */
[----:B------:R-:W-:Y:S01]  /*1600*/  @!P0 IMAD.MOV R17, RZ, RZ, -R17 ;  /* 0x000000ffff118224 */ /* 0x000fe200078e0a11 */
[C---:B------:R-:W-:Y:S01]  /*1610*/  SEL R158, R142.reuse, R5, !P5 ;  /* 0x000000058e9e7207 */ /* 0x040fe20006800000 */
[----:B------:R-:W-:Y:S01]  /*1620*/  @!P4 IMAD.MOV R16, RZ, RZ, -R16 ;  /* 0x000000ffff10c224 */ /* 0x000fe200078e0a10 */
[----:B------:R-:W-:Y:S01]  /*1630*/  SEL R157, R142, R7, !P5 ;  /* 0x000000078e9d7207 */ /* 0x000fe20006800000 */
[----:B-----5:R-:W-:Y:S01]  /*1640*/  IMAD R183, R6, UR5, RZ ;  /* 0x0000000506b77c24 */ /* 0x020fe2000f8e02ff */
[C---:B------:R-:W-:Y:S01]  /*1650*/  SEL R146, R142.reuse, R4, !P5 ;  /* 0x000000048e927207 */ /* 0x040fe20006800000 */
[----:B------:R-:W-:Y:S01]  /*1660*/  VIADD R4, R167, 0xfffffffe ;  /* 0xfffffffea7047836 */ /* 0x000fe20000000000 */
[----:B------:R-:W-:Y:S01]  /*1670*/  ISETP.GE.U32.AND P4, PT, R21, 0x7fffffe0, PT ;  /* 0x7fffffe01500780c */ /* 0x000fe20003f86070 */
[----:B------:R-:W-:Y:S01]  /*1680*/  IMAD.SHL.U32 R122, R183, 0x4, RZ ;  /* 0x00000004b77a7824 */ /* 0x000fe200078e00ff */
[C---:B------:R-:W-:Y:S01]  /*1690*/  SEL R159, R142.reuse, R159, !P5 ;  /* 0x0000009f8e9f7207 */ /* 0x040fe20006800000 */
[----:B------:R-:W-:Y:S01]  /*16a0*/  @!P1 IMAD.MOV R18, RZ, RZ, -R18 ;  /* 0x000000ffff129224 */ /* 0x000fe200078e0a12 */
[----:B------:R-:W-:Y:S01]  /*16b0*/  SEL R156, R142, R9, !P5 ;  /* 0x000000098e9c7207 */ /* 0x000fe20006800000 */
[C---:B------:R-:W-:Y:S01]  /*16c0*/  VIADD R5, R167.reuse, 0xfffffffd ;  /* 0xfffffffda7057836 */ /* 0x040fe20000000000 */
[----:B------:R-:W-:Y:S01]  /*16d0*/  IADD3 R20, P0, PT, R122, UR12, RZ ;  /* 0x0000000c7a147c10 */ /* 0x000fe2000ff1e0ff */
[----:B------:R-:W-:Y:S01]  /*16e0*/  VIADD R7, R167, 0xfffffffc ;  /* 0xfffffffca7077836 */ /* 0x000fe20000000000 */
[----:B------:R-:W-:Y:S01]  /*16f0*/  SEL R155, R142, R8, !P5 ;  /* 0x000000088e9b7207 */ /* 0x000fe20006800000 */
[C---:B--2---:R-:W-:Y:S01]  /*1700*/  IMAD.SHL.U32 R168, R2.reuse, 0x4, RZ ;  /* 0x0000000402a87824 */ /* 0x044fe200078e00ff */
[----:B------:R-:W-:Y:S01]  /*1710*/  LEA.HI.X.SX32 R21, R183, UR13, 0x2, P0 ;  /* 0x0000000db7157c11 */ /* 0x000fe200080f16ff */
[----:B------:R-:W-:Y:S01]  /*1720*/  IMAD.SHL.U32 R169, R2, 0x2, RZ ;  /* 0x0000000202a97824 */ /* 0x000fe200078e00ff */
[----:B------:R-:W-:Y:S01]  /*1730*/  SEL R154, R142, R10, !P5 ;  /* 0x0000000a8e9a7207 */ /* 0x000fe20006800000 */
[----:B------:R-:W-:Y:S01]  /*1740*/  IMAD R170, R2, 0x3, RZ ;  /* 0x0000000302aa7824 */ /* 0x000fe200078e02ff */
        /* <DEDUP_REMOVED lines=15> */
[----:B------:R-:W-:Y:S01]  /*1840*/  IMAD.SHL.U32 R178, R2, 0x8, RZ ;  /* 0x0000000802b27824 */ /* 0x000fe200078e00ff */
[----:B------:R-:W-:Y:S01]  /*1850*/  SEL R142, R142, R19, !P5 ;  /* 0x000000138e8e7207 */ /* 0x000fe20006800000 */
[----:B------:R-:W-:Y:S01]  /*1860*/  IMAD R179, R2, 0x9, RZ ;  /* 0x0000000902b37824 */ /* 0x000fe200078e02ff */
[----:B------:R-:W-:Y:S01]  /*1870*/  ISETP.GE.U32.AND P2, PT, R4, 0x7fffffdf, PT ;  /* 0x7fffffdf0400780c */ /* 0x000fe20003f46070 */
[C---:B------:R-:W-:Y:S01]  /*1880*/  IMAD R37, R2.reuse, 0x24, RZ ;  /* 0x0000002402257824 */ /* 0x040fe200078e02ff */
[----:B------:R-:W-:Y:S01]  /*1890*/  ISETP.GE.U32.AND P1, PT, R5, 0x7fffffde, PT ;  /* 0x7fffffde0500780c */ /* 0x000fe20003f26070 */
[C---:B------:R-:W-:Y:S01]  /*18a0*/  IMAD R180, R2.reuse, 0xa, RZ ;  /* 0x0000000a02b47824 */ /* 0x040fe200078e02ff */
[----:B------:R-:W-:Y:S01]  /*18b0*/  ISETP.GE.U32.AND P3, PT, R7, 0x7fffffdd, PT ;  /* 0x7fffffdd0700780c */ /* 0x000fe20003f66070 */
[----:B------:R-:W-:Y:S01]  /*18c0*/  IMAD R39, R2, 0x28, RZ ;  /* 0x0000002802277824 */ /* 0x000fe200078e02ff */
[----:B------:R-:W-:Y:S01]  /*18d0*/  IADD3 R18, P5, PT, R168, R20, RZ ;  /* 0x00000014a8127210 */ /* 0x000fe20007fbe0ff */
[----:B------:R-:W-:-:S02]  /*18e0*/  IMAD R181, R2, 0xb, RZ ;  /* 0x0000000b02b57824 */ /* 0x000fc400078e02ff */
[C---:B------:R-:W-:Y:S02]  /*18f0*/  IMAD R41, R2.reuse, 0x2c, RZ ;  /* 0x0000002c02297824 */ /* 0x040fe400078e02ff */
[C---:B------:R-:W-:Y:S02]  /*1900*/  IMAD R43, R2.reuse, 0x30, RZ ;  /* 0x00000030022b7824 */ /* 0x040fe400078e02ff */
[C---:B------:R-:W-:Y:S02]  /*1910*/  IMAD R182, R2.reuse, 0xd, RZ ;  /* 0x0000000d02b67824 */ /* 0x040fe400078e02ff */
[C---:B------:R-:W-:Y:S02]  /*1920*/  IMAD R45, R2.reuse, 0x34, RZ ;  /* 0x00000034022d7824 */ /* 0x040fe400078e02ff */
[C---:B------:R-:W-:Y:S02]  /*1930*/  IMAD R184, R2.reuse, 0xe, RZ ;  /* 0x0000000e02b87824 */ /* 0x040fe400078e02ff */
[----:B------:R-:W-:-:S02]  /*1940*/  IMAD R47, R2, 0x38, RZ ;  /* 0x00000038022f7824 */ /* 0x000fc400078e02ff */
[C---:B------:R-:W-:Y:S02]  /*1950*/  IMAD R186, R2.reuse, 0xf, RZ ;  /* 0x0000000f02ba7824 */ /* 0x040fe400078e02ff */
[C---:B------:R-:W-:Y:S02]  /*1960*/  IMAD R49, R2.reuse, 0x3c, RZ ;  /* 0x0000003c02317824 */ /* 0x040fe400078e02ff */
[C---:B------:R-:W-:Y:S02]  /*1970*/  IMAD.SHL.U32 R188, R2.reuse, 0x10, RZ ;  /* 0x0000001002bc7824 */ /* 0x040fe400078e00ff */
[C---:B------:R-:W-:Y:S02]  /*1980*/  IMAD R190, R2.reuse, 0x11, RZ ;  /* 0x0000001102be7824 */ /* 0x040fe400078e02ff */
[C---:B------:R-:W-:Y:S02]  /*1990*/  IMAD R53, R2.reuse, 0x44, RZ ;  /* 0x0000004402357824 */ /* 0x040fe400078e02ff */
[----:B------:R-:W-:-:S02]  /*19a0*/  IMAD R192, R2, 0x12, RZ ;  /* 0x0000001202c07824 */ /* 0x000fc400078e02ff */
[C---:B------:R-:W-:Y:S02]  /*19b0*/  IMAD R55, R2.reuse, 0x48, RZ ;  /* 0x0000004802377824 */ /* 0x040fe400078e02ff */
[C---:B------:R-:W-:Y:S02]  /*19c0*/  IMAD R194, R2.reuse, 0x13, RZ ;  /* 0x0000001302c27824 */ /* 0x040fe400078e02ff */
[C---:B------:R-:W-:Y:S02]  /*19d0*/  IMAD R57, R2.reuse, 0x4c, RZ ;  /* 0x0000004c02397824 */ /* 0x040fe400078e02ff */
[C---:B------:R-:W-:Y:S02]  /*19e0*/  IMAD R59, R2.reuse, 0x50, RZ ;  /* 0x00000050023b7824 */ /* 0x040fe400078e02ff */
[----:B------:R-:W-:Y:S01]  /*19f0*/  IMAD R196, R2, 0x15, RZ ;  /* 0x0000001502c47824 */ /* 0x000fe200078e02ff */
[----:B------:R-:W-:Y:S06]  /*1a00*/  @P6 BRA `(.L_x_5) ;  /* 0x0000000000186947 */ /* 0x000fec0003800000 */
[----:B------:R-:W-:Y:S01]  /*1a10*/  ELECT P0, URZ, PT ;  /* 0x0000000000ff782f */ /* 0x000fe20003800000 */
[----:B------:R-:W-:Y:S01]  /*1a20*/  IMAD.MOV.U32 R4, RZ, RZ, 0x1 ;  /* 0x00000001ff047424 */ /* 0x000fe200078e00ff */
[----:B------:R-:W-:Y:S01]  /*1a30*/  UMOV UR5, 0x40 ;  /* 0x0000004000057882 */ /* 0x000fe20000000000 */
[----:B------:R-:W-:Y:S01]  /*1a40*/  UVIRTCOUNT.DEALLOC.SMPOOL 0x80 ;  /* 0x000000800000784c */ /* 0x000fe20000000000 */
[----:B------:R-:W-:-:S09]  /*1a50*/  ULEA UR5, UR4, UR5, 0x18 ;  /* 0x0000000504057291 */ /* 0x000fd2000f8ec0ff */
[----:B------:R1:W-:Y:S03]  /*1a60*/  @P0 STS.U8 [UR5], R4 ;  /* 0x00000004ff000988 */ /* 0x0003e60008000005 */
.L_x_5:
[CC--:B------:R-:W-:Y:S01]  /*1a70*/  LEA R16, P0, R2.reuse, R20.reuse, 0x3 ;  /* 0x0000001402107211 */ /* 0x0c0fe200078018ff */
[C---:B------:R-:W-:Y:S01]  /*1a80*/  IMAD R63, R2.reuse, 0x58, RZ ;  /* 0x00000058023f7824 */ /* 0x040fe200078e02ff */
[CC--:B------:R-:W-:Y:S01]  /*1a90*/  LEA.HI.X.SX32 R19, R2.reuse, R21.reuse, 0x2, P5 ;  /* 0x0000001502137211 */ /* 0x0c0fe200028f16ff */
[C---:B------:R-:W-:Y:S01]  /*1aa0*/  IMAD R198, R2.reuse, 0x16, RZ ;  /* 0x0000001602c67824 */ /* 0x040fe200078e02ff */
[-C--:B------:R-:W-:Y:S01]  /*1ab0*/  LEA.HI.X.SX32 R17, R169, R21.reuse, 0x2, P0 ;  /* 0x00000015a9117211 */ /* 0x080fe200000f16ff */
[C---:B------:R-:W-:Y:S01]  /*1ac0*/  IMAD R67, R2.reuse, 0x60, RZ ;  /* 0x0000006002437824 */ /* 0x040fe200078e02ff */
[CC--:B------:R-:W-:Y:S01]  /*1ad0*/  LEA R12, P0, R2.reuse, R20.reuse, 0x4 ;  /* 0x00000014020c7211 */ /* 0x0c0fe200078020ff */
[----:B------:R-:W-:Y:S01]  /*1ae0*/  USHF.L.U32 UR4, UR7, 0x15, URZ ;  /* 0x0000001507047899 */ /* 0x000fe200080006ff */
[-C--:B------:R-:W-:Y:S01]  /*1af0*/  IADD3 R14, P5, PT, R171, R20.reuse, RZ ;  /* 0x00000014ab0e7210 */ /* 0x080fe20007fbe0ff */
[----:B------:R-:W-:Y:S01]  /*1b00*/  IMAD R73, R2, 0x68, RZ ;  /* 0x0000006802497824 */ /* 0x000fe200078e02ff */
[-C--:B------:R-:W-:Y:S01]  /*1b10*/  LEA.HI.X.SX32 R13, R168, R21.reuse, 0x2, P0 ;  /* 0x00000015a80d7211 */ /* 0x080fe200000f16ff */
[----:B------:R-:W-:Y:S01]  /*1b20*/  ULOP3.LUT UR4, UR4, 0x600000, URZ, 0xc0, !UPT ;  /* 0x0060000004047892 */ /* 0x000fe2000f8ec0ff */
[-C--:B------:R-:W-:Y:S01]  /*1b30*/  IADD3 R8, P0, PT, R175, R20.reuse, RZ ;  /* 0x00000014af087210 */ /* 0x080fe20007f1e0ff */
[----:B------:R-:W-:Y:S01]  /*1b40*/  IMAD R204, R2, 0x1a, RZ ;  /* 0x0000001a02cc7824 */ /* 0x000fe200078e02ff */
[-C--:B------:R-:W-:Y:S01]  /*1b50*/  LEA.HI.X.SX32 R15, R170, R21.reuse, 0x2, P5 ;  /* 0x00000015aa0f7211 */ /* 0x080fe200028f16ff */
[----:B------:R-:W-:Y:S01]  /*1b60*/  UIADD3 UR11, UPT, UPT, UR18, UR4, URZ ;  /* 0x00000004120b7290 */ /* 0x000fe2000fffe0ff */
[-C--:B------:R-:W-:Y:S01]  /*1b70*/  LEA.HI.X.SX32 R9, R174, R21.reuse, 0x2, P0 ;  /* 0x00000015ae097211 */ /* 0x080fe200000f16ff */
[C---:B------:R-:W-:Y:S01]  /*1b80*/  IMAD R61, R2.reuse, 0x54, RZ ;  /* 0x00000054023d7824 */ /* 0x040fe200078e02ff */
[CC--:B-1----:R-:W-:Y:S01]  /*1b90*/  LEA R4, P0, R2.reuse, R20.reuse, 0x5 ;  /* 0x0000001402047211 */ /* 0x0c2fe200078028ff */
[C---:B------:R-:W-:Y:S01]  /*1ba0*/  IMAD R65, R2.reuse, 0x5c, RZ ;  /* 0x0000005c02417824 */ /* 0x040fe200078e02ff */
[-C--:B------:R-:W-:Y:S01]  /*1bb0*/  IADD3 R10, P5, PT, R173, R20.reuse, RZ ;  /* 0x00000014ad0a7210 */ /* 0x080fe20007fbe0ff */
[----:B------:R-:W-:Y:S01]  /*1bc0*/  IMAD R200, R2, 0x17, RZ ;  /* 0x0000001702c87824 */ /* 0x000fe200078e02ff */
[-C--:B------:R-:W-:Y:S01]  /*1bd0*/  LEA.HI.X.SX32 R5, R178, R21.reuse, 0x2, P0 ;  /* 0x00000015b2057211 */ /* 0x080fe200000f16ff */
[----:B------:R-:W-:Y:S01]  /*1be0*/  IMAD R69, R2, 0x64, RZ ;  /* 0x0000006402457824 */ /* 0x000fe200078e02ff */
[-C--:B------:R-:W-:Y:S01]  /*1bf0*/  IADD3 R38, P0, PT, R39, R20.reuse, RZ ;  /* 0x0000001427267210 */ /* 0x080fe20007f1e0ff */
[----:B------:R-:W-:Y:S01]  /*1c00*/  STTM.x64 tmem[UR11], RZ ;  /* 0x000000ff000079ed */ /* 0x000fe2000834000b */
[-C--:B------:R-:W-:Y:S01]  /*1c10*/  LEA.HI.X.SX32 R11, R172, R21.reuse, 0x2, P5 ;  /* 0x00000015ac0b7211 */ /* 0x080fe200028f16ff */
[----:B------:R-:W1:Y:S01]  /*1c20*/  FENCE.VIEW.ASYNC.T ;  /* 0x00000000000073c6 */ /* 0x000e620000000200 */
[-C--:B------:R-:W-:Y:S01]  /*1c30*/  LEA.HI.X.SX32 R39, R180, R21.reuse, 0x2, P0 ;  /* 0x00000015b4277211 */ /* 0x080fe200000f16ff */
[----:B------:R-:W-:Y:S01]  /*1c40*/  UIADD3 UR8, UPT, UPT, UR10, 0xe000, URZ ;  /* 0x0000e0000a087890 */ /* 0x000fe2000fffe0ff */
[-C--:B------:R-:W-:Y:S01]  /*1c50*/  IADD3 R42, P0, PT, R43, R20.reuse, RZ ;  /* 0x000000142b2a7210 */ /* 0x080fe20007f1e0ff */
[C---:B------:R-:W-:Y:S01]  /*1c60*/  IMAD R202, R2.reuse, 0x19, RZ ;  /* 0x0000001902ca7824 */ /* 0x040fe200078e02ff */
[-C--:B------:R-:W-:Y:S01]  /*1c70*/  IADD3 R6, P5, PT, R177, R20.reuse, RZ ;  /* 0x00000014b1067210 */ /* 0x080fe20007fbe0ff */
[C---:B------:R-:W-:Y:S01]  /*1c80*/  IMAD R75, R2.reuse, 0x6c, RZ ;  /* 0x0000006c024b7824 */ /* 0x040fe200078e02ff */
[-C--:B------:R-:W-:Y:S01]  /*1c90*/  LEA.HI.X.SX32 R43, R171, R21.reuse, 0x2, P0 ;  /* 0x00000015ab2b7211 */ /* 0x080fe200000f16ff */
[C---:B------:R-:W-:Y:S01]  /*1ca0*/  IMAD R206, R2.reuse, 0x1b, RZ ;  /* 0x0000001b02ce7824 */ /* 0x040fe200078e02ff */
[-C--:B------:R-:W-:Y:S01]  /*1cb0*/  IADD3 R46, P0, PT, R47, R20.reuse, RZ ;  /* 0x000000142f2e7210 */ /* 0x080fe20007f1e0ff */
[----:B------:R-:W-:Y:S01]  /*1cc0*/  IMAD R83, R2, 0x70, RZ ;  /* 0x0000007002537824 */ /* 0x000fe200078e02ff */
[-C--:B------:R-:W-:Y:S01]  /*1cd0*/  LEA.HI.X.SX32 R7, R176, R21.reuse, 0x2, P5 ;  /* 0x00000015b0077211 */ /* 0x080fe200028f16ff */
[----:B------:R-:W-:Y:S01]  /*1ce0*/  IMAD R85, R2, 0x74, RZ ;  /* 0x0000007402557824 */ /* 0x000fe200078e02ff */
[-C--:B------:R-:W-:Y:S01]  /*1cf0*/  LEA.HI.X.SX32 R47, R184, R21.reuse, 0x2, P0 ;  /* 0x00000015b82f7211 */ /* 0x080fe200000f16ff */
[C---:B------:R-:W-:Y:S01]  /*1d00*/  IMAD R166, R2.reuse, 0x1d, RZ ;  /* 0x0000001d02a67824 */ /* 0x040fe200078e02ff */
[CC--:B------:R-:W-:Y:S01]  /*1d10*/  LEA R50, P0, R2.reuse, R20.reuse, 0x6 ;  /* 0x0000001402327211 */ /* 0x0c0fe200078030ff */
[C---:B------:R-:W-:Y:S01]  /*1d20*/  IMAD R113, R2.reuse, 0x78, RZ ;  /* 0x0000007802717824 */ /* 0x040fe200078e02ff */
[-C--:B------:R-:W-:Y:S01]  /*1d30*/  IADD3 R36, P5, PT, R37, R20.reuse, RZ ;  /* 0x0000001425247210 */ /* 0x080fe20007fbe0ff */
[----:B------:R-:W-:Y:S01]  /*1d40*/  IMAD R164, R2, 0x1e, RZ ;  /* 0x0000001e02a47824 */ /* 0x000fe200078e02ff */
[-C--:B------:R-:W-:Y:S01]  /*1d50*/  LEA.HI.X.SX32 R51, R188, R21.reuse, 0x2, P0 ;  /* 0x00000015bc337211 */ /* 0x080fe200000f16ff */
[C---:B------:R-:W-:Y:S01]  /*1d60*/  IMAD R115, R2.reuse, 0x7c, RZ ;  /* 0x0000007c02737824 */ /* 0x040fe200078e02ff */
[-C--:B------:R-:W-:Y:S01]  /*1d70*/  IADD3 R54, P0, PT, R55, R20.reuse, RZ ;  /* 0x0000001437367210 */ /* 0x080fe20007f1e0ff */
[----:B------:R-:W-:Y:S01]  /*1d80*/  IMAD R162, R2, 0x1f, RZ ;  /* 0x0000001f02a27824 */ /* 0x000fe200078e02ff */
[-C--:B------:R-:W-:Y:S01]  /*1d90*/  LEA.HI.X.SX32 R37, R179, R21.reuse, 0x2, P5 ;  /* 0x00000015b3257211 */ /* 0x080fe200028f16ff */
[C---:B------:R-:W-:Y:S01]  /*1da0*/  VIADD R22, R167.reuse, 0xfffffffb ;  /* 0xfffffffba7167836 */ /* 0x040fe20000000000 */
[-C--:B------:R-:W-:Y:S01]  /*1db0*/  LEA.HI.X.SX32 R55, R192, R21.reuse, 0x2, P0 ;  /* 0x00000015c0377211 */ /* 0x080fe200000f16ff */
[----:B------:R-:W-:Y:S01]  /*1dc0*/  VIADD R23, R167, 0xfffffff9 ;  /* 0xfffffff9a7177836 */ /* 0x000fe20000000000 */
[-C--:B------:R-:W-:Y:S01]  /*1dd0*/  IADD3 R58, P0, PT, R59, R20.reuse, RZ ;  /* 0x000000143b3a7210 */ /* 0x080fe20007f1e0ff */
[----:B------:R-:W-:Y:S01]  /*1de0*/  VIADD R27, R167, 0xffffffe4 ;  /* 0xffffffe4a71b7836 */ /* 0x000fe20000000000 */
[-C--:B------:R-:W-:Y:S01]  /*1df0*/  IADD3 R40, P5, PT, R41, R20.reuse, RZ ;  /* 0x0000001429287210 */ /* 0x080fe20007fbe0ff */
[----:B------:R-:W-:Y:S01]  /*1e00*/  VIADD R31, R167, 0xffffffe6 ;  /* 0xffffffe6a71f7836 */ /* 0x000fe20000000000 */
[-C--:B------:R-:W-:Y:S01]  /*1e10*/  LEA.HI.X.SX32 R59, R173, R21.reuse, 0x2, P0 ;  /* 0x00000015ad3b7211 */ /* 0x080fe200000f16ff */
[----:B------:R-:W-:Y:S01]  /*1e20*/  VIADD R30, R167, 0xffffffe7 ;  /* 0xffffffe7a71e7836 */ /* 0x000fe20000000000 */
[-C--:B------:R-:W-:Y:S01]  /*1e30*/  IADD3 R62, P0, PT, R63, R20.reuse, RZ ;  /* 0x000000143f3e7210 */ /* 0x080fe20007f1e0ff */
[----:B------:R-:W-:Y:S01]  /*1e40*/  VIADD R34, R167, 0xfffffff4 ;  /* 0xfffffff4a7227836 */ /* 0x000fe20000000000 */
        /* <DEDUP_REMOVED lines=15> */
[C---:B------:R-:W-:Y:S01]  /*1f40*/  VIADD R93, R167.reuse, 0xffffffd2 ;  /* 0xffffffd2a75d7836 */ /* 0x040fe20000000000 */
[-C--:B------:R-:W-:Y:S01]  /*1f50*/  LEA.HI.X.SX32 R73, R204, R21.reuse, 0x2, P0 ;  /* 0x00000015cc497211 */ /* 0x080fe200000f16ff */
[C---:B------:R-:W-:Y:S01]  /*1f60*/  VIADD R163, R167.reuse, 0xffffffc0 ;  /* 0xffffffc0a7a37836 */ /* 0x040fe20000000000 */
[-C--:B------:R-:W-:Y:S01]  /*1f70*/  LEA.HI.X.SX32 R49, R186, R21.reuse, 0x2, P5 ;  /* 0x00000015ba317211 */ /* 0x080fe200028f16ff */
[----:B------:R-:W-:Y:S01]  /*1f80*/  VIADD R160, R167, 0x1f ;  /* 0x0000001fa7a07836 */ /* 0x000fe20000000000 */
[C---:B------:R-:W-:Y:S01]  /*1f90*/  ISETP.NE.U32.AND P0, PT, R124.reuse, RZ, PT ;  /* 0x000000ff7c00720c */ /* 0x040fe20003f05070 */
[----:B------:R-:W-:Y:S01]  /*1fa0*/  IMAD.SHL.U32 R125, R124, 0x4, RZ ;  /* 0x000000047c7d7824 */ /* 0x000fe200078e00ff */
[-C--:B------:R-:W-:Y:S01]  /*1fb0*/  IADD3 R52, P5, PT, R53, R20.reuse, RZ ;  /* 0x0000001435347210 */ /* 0x080fe20007fbe0ff */
[----:B------:R-:W-:Y:S01]  /*1fc0*/  IMAD.SHL.U32 R145, R2, 0x20, RZ ;  /* 0x0000002002917824 */ /* 0x000fe200078e00ff */
[----:B------:R-:W-:Y:S01]  /*1fd0*/  LEA R165, R124, UR10, 0x7 ;  /* 0x0000000a7ca57c11 */ /* 0x000fe2000f8e38ff */
[----:B------:R-:W-:Y:S01]  /*1fe0*/  UIADD3 UR19, UPT, UPT, UR18, 0x40, URZ ;  /* 0x0000004012137890 */ /* 0x000fe2000fffe0ff */
[----:B------:R-:W-:Y:S01]  /*1ff0*/  LEA.HI.X.SX32 R53, R190, R21, 0x2, P5 ;  /* 0x00000015be357211 */ /* 0x000fe200028f16ff */
[----:B------:R-:W-:Y:S01]  /*2000*/  IMAD.SHL.U32 R127, R145, 0x4, RZ ;  /* 0x00000004917f7824 */ /* 0x000fe200078e00ff */
[----:B-1----:R-:W-:Y:S01]  /*2010*/  BAR.SYNC.DEFER_BLOCKING 0x0 ;  /* 0x0000000000007b1d */ /* 0x002fe20000010000 */
[----:B------:R-:W-:Y:S01]  /*2020*/  IADD3 R56, P5, PT, R57, R20, RZ ;  /* 0x0000001439387210 */ /* 0x000fe20007fbe0ff */
[----:B------:R-:W-:Y:S01]  /*2030*/  VIADD R187, R167, 0xffffffbc ;  /* 0xffffffbca7bb7836 */ /* 0x000fe20000000000 */
[----:B------:R-:W-:-:S02]  /*2040*/  LOP3.LUT R126, R128, 0x1f, RZ, 0xc0, !PT ;  /* 0x0000001f807e7812 */ /* 0x000fc400078ec0ff */
[----:B------:R-:W-:Y:S01]  /*2050*/  LEA.HI.X.SX32 R57, R194, R21, 0x2, P5 ;  /* 0x00000015c2397211 */ /* 0x000fe200028f16ff */
[----:B------:R-:W-:Y:S01]  /*2060*/  VOTEU.ALL UP0, P0 ;  /* 0x0000000000ff7886 */ /* 0x000fe20000000000 */
[-C--:B------:R-:W-:Y:S01]  /*2070*/  IADD3 R60, P5, PT, R61, R20.reuse, RZ ;  /* 0x000000143d3c7210 */ /* 0x080fe20007fbe0ff */
[----:B------:R-:W-:Y:S01]  /*2080*/  VOTEU.ALL UP1, P0 ;  /* 0x0000000000ff7886 */ /* 0x000fe20000020000 */
[----:B------:R-:W-:Y:S01]  /*2090*/  ISETP.GT.AND P6, PT, R160, 0x1f, PT ;  /* 0x0000001fa000780c */ /* 0x000fe20003fc4270 */
[----:B------:R-:W-:Y:S01]  /*20a0*/  IMAD R161, R126, R3, RZ ;  /* 0x000000037ea17224 */ /* 0x000fe200078e02ff */
[----:B------:R-:W-:Y:S01]  /*20b0*/  LEA.HI.X.SX32 R61, R196, R21, 0x2, P5 ;  /* 0x00000015c43d7211 */ /* 0x000fe200028f16ff */
[----:B------:R-:W-:Y:S01]  /*20c0*/  IMAD.SHL.U32 R3, R3, 0x20, RZ ;  /* 0x0000002003037824 */ /* 0x000fe200078e00ff */
[----:B------:R-:W-:Y:S01]  /*20d0*/  IADD3 R64, P5, PT, R65, R20, RZ ;  /* 0x0000001441407210 */ /* 0x000fe20007fbe0ff */
[----:B------:R-:W-:-:S04]  /*20e0*/  @!UP0 UIADD3 UR12, UPT, UPT, -UR6, 0x100000, URZ ;  /* 0x00100000060c8890 */ /* 0x000fc8000fffe1ff */
[----:B------:R-:W-:Y:S02]  /*20f0*/  @!UP0 USHF.L.U32 UR13, UR12, 0xb, URZ ;  /* 0x0000000b0c0d8899 */ /* 0x000fe400080006ff */
[----:B------:R-:W-:Y:S01]  /*2100*/  @!UP0 USHF.L.U32 UR12, UR12, 0x1, URZ ;  /* 0x000000010c0c8899 */ /* 0x000fe200080006ff */
[----:B------:R-:W-:Y:S02]  /*2110*/  LEA.HI.X.SX32 R65, R200, R21, 0x2, P5 ;  /* 0x00000015c8417211 */ /* 0x000fe400028f16ff */
[----:B------:R-:W-:Y:S01]  /*2120*/  IADD3 R68, P5, PT, R69, R20, RZ ;  /* 0x0000001445447210 */ /* 0x000fe20007fbe0ff */
[----:B------:R-:W-:-:S04]  /*2130*/  @!UP0 UIADD3 UR4, UPT, UPT, -UR6, 0x100000, URZ ;  /* 0x0010000006048890 */ /* 0x000fc8000fffe1ff */
[----:B------:R-:W-:Y:S02]  /*2140*/  @!UP0 USHF.L.U32 UR5, UR4, 0xb, URZ ;  /* 0x0000000b04058899 */ /* 0x000fe400080006ff */
[----:B------:R-:W-:Y:S01]  /*2150*/  @!UP0 USHF.L.U32 UR4, UR4, 0x1, URZ ;  /* 0x0000000104048899 */ /* 0x000fe200080006ff */
[----:B------:R-:W-:Y:S01]  /*2160*/  VOTEU.ALL UP0, P0 ;  /* 0x0000000000ff7886 */ /* 0x000fe20000000000 */
[-C--:B------:R-:W-:Y:S02]  /*2170*/  LEA.HI.X.SX32 R69, R202, R21.reuse, 0x2, P5 ;  /* 0x00000015ca457211 */ /* 0x080fe400028f16ff */
[----:B------:R-:W-:Y:S01]  /*2180*/  IADD3 R74, P5, PT, R75, R20, RZ ;  /* 0x000000144b4a7210 */ /* 0x000fe20007fbe0ff */
[----:B------:R-:W1:Y:S02]  /*2190*/  FENCE.VIEW.ASYNC.S ;  /* 0x00000000000073c6 */ /* 0x000e640000000000 */
[----:B-1----:R-:W1:Y:S02]  /*21a0*/  @!UP0 SYNCS.EXCH.64 URZ, [UR8], UR12 ;  /* 0x0000000c08ff85b2 */ /* 0x002e640008000100 */
[----:B-1----:R-:W-:Y:S01]  /*21b0*/  BAR.SYNC.DEFER_BLOCKING 0x0 ;  /* 0x0000000000007b1d */ /* 0x002fe20000010000 */
[----:B------:R-:W-:-:S02]  /*21c0*/  LEA.HI.X.SX32 R75, R206, R21, 0x2, P5 ;  /* 0x00000015ce4b7211 */ /* 0x000fc400028f16ff */
[-C--:B------:R-:W-:Y:S02]  /*21d0*/  IADD3 R82, P5, PT, R83, R20.reuse, RZ ;  /* 0x0000001453527210 */ /* 0x080fe40007fbe0ff */
[----:B------:R-:W-:Y:S02]  /*21e0*/  SHF.R.S32.HI R140, RZ, 0x1f, R145 ;  /* 0x0000001fff8c7819 */ /* 0x000fe40000011491 */
[-C--:B------:R-:W-:Y:S02]  /*21f0*/  LEA.HI.X.SX32 R83, R177, R21.reuse, 0x2, P5 ;  /* 0x00000015b1537211 */ /* 0x080fe400028f16ff */
[----:B------:R-:W-:Y:S02]  /*2200*/  IADD3 R84, P5, PT, R85, R20, RZ ;  /* 0x0000001455547210 */ /* 0x000fe40007fbe0ff */
[----:B------:R-:W-:Y:S02]  /*2210*/  SHF.L.U64.HI R129, R145, 0x2, R140 ;  /* 0x0000000291817819 */ /* 0x000fe4000001028c */
[----:B------:R-:W-:-:S02]  /*2220*/  LEA.HI.X.SX32 R85, R166, R21, 0x2, P5 ;  /* 0x00000015a6557211 */ /* 0x000fc400028f16ff */
[----:B------:R-:W-:-:S04]  /*2230*/  IADD3 R112, P5, PT, R113, R20, RZ ;  /* 0x0000001471707210 */ /* 0x000fc80007fbe0ff */
[-C--:B------:R-:W-:Y:S02]  /*2240*/  LEA.HI.X.SX32 R113, R164, R21.reuse, 0x2, P5 ;  /* 0x00000015a4717211 */ /* 0x080fe400028f16ff */
[----:B------:R-:W-:Y:S01]  /*2250*/  IADD3 R114, P5, PT, R115, R20, RZ ;  /* 0x0000001473727210 */ /* 0x000fe20007fbe0ff */
[----:B------:R1:W2:Y:S03]  /*2260*/  @!UP1 SYNCS.EXCH.64 URZ, [UR10+0xe008], UR4 ;  /* 0x00e008040aff95b2 */ /* 0x0002a60008000100 */
[----:B------:R-:W-:Y:S01]  /*2270*/  LEA.HI.X.SX32 R115, R162, R21, 0x2, P5 ;  /* 0x00000015a2737211 */ /* 0x000fe200028f16ff */
[----:B------:R-:W-:Y:S01]  /*2280*/  @!PT LDS RZ, [RZ] ;  /* 0x00000000fffff984 */ /* 0x000fe20000000800 */
[----:B------:R-:W-:Y:S01]  /*2290*/  @!PT LDS RZ, [RZ] ;  /* 0x00000000fffff984 */ /* 0x000fe20000000800 */
[----:B------:R-:W-:Y:S01]  /*22a0*/  @!PT LDS RZ, [RZ] ;  /* 0x00000000fffff984 */ /* 0x000fe20000000800 */
[----:B--2---:R2:W-:Y:S01]  /*22b0*/  LDGSTS.E [R165], desc[UR16][R20.64], !P4 ;  /* 0x0000000014a57fae */ /* 0x0045e2000e1a1010 */
[----:B------:R-:W-:Y:S01]  /*22c0*/  ISETP.GE.U32.AND P5, PT, R22, 0x7fffffdc, PT ;  /* 0x7fffffdc1600780c */ /* 0x000fe20003fa6070 */
[----:B------:R-:W-:Y:S02]  /*22d0*/  VIADD R22, R167, 0xfffffffa ;  /* 0xfffffffaa7167836 */ /* 0x000fe40000000000 */
[----:B------:R3:W-:Y:S01]  /*22e0*/  LDGSTS.E [R165+0x4], desc[UR16][R18.64], !P2 ;  /* 0x0000400012a57fae */ /* 0x0007e2000d1a1010 */
[----:B------:R-:W-:Y:S01]  /*22f0*/  ISETP.GE.U32.AND P2, PT, R23, 0x7fffffda, PT ;  /* 0x7fffffda1700780c */ /* 0x000fe20003f46070 */
[C---:B------:R-:W-:Y:S01]  /*2300*/  VIADD R23, R167.reuse, 0xfffffff7 ;  /* 0xfffffff7a7177836 */ /* 0x040fe20000000000 */
[----:B------:R-:W-:Y:S01]  /*2310*/  ISETP.GE.U32.AND P4, PT, R22, 0x7fffffdb, PT ;  /* 0x7fffffdb1600780c */ /* 0x000fe20003f86070 */
[----:B------:R-:W-:Y:S01]  /*2320*/  VIADD R22, R167, 0xfffffff8 ;  /* 0xfffffff8a7167836 */ /* 0x000fe20000000000 */
[----:B------:R4:W-:Y:S01]  /*2330*/  LDGSTS.E [R165+0x8], desc[UR16][R16.64], !P1 ;  /* 0x0000800010a57fae */ /* 0x0009e2000c9a1010 */
[----:B-1----:R-:W1:Y:S01]  /*2340*/  LDCU UR4, c[0x0][0x3b0] ;  /* 0x00007600ff0477ac */ /* 0x002e620008000800 */
[----:B--2---:R-:W-:-:S02]  /*2350*/  IMAD.WIDE R20, R145, 0x4, R20 ;  /* 0x0000000491147825 */ /* 0x004fc400078e0214 */
[----:B------:R-:W-:Y:S01]  /*2360*/  ISETP.GE.U32.AND P1, PT, R22, 0x7fffffd9, PT ;  /* 0x7fffffd91600780c */ /* 0x000fe20003f26070 */
[----:B------:R2:W-:Y:S01]  /*2370*/  LDGSTS.E [R165+0xc], desc[UR16][R14.64], !P3 ;  /* 0x0000c0000ea57fae */ /* 0x0005e2000d9a1010 */
[----:B------:R-:W-:Y:S01]  /*2380*/  ISETP.GE.U32.AND P3, PT, R23, 0x7fffffd8, PT ;  /* 0x7fffffd81700780c */ /* 0x000fe20003f66070 */
[C---:B------:R-:W-:Y:S02]  /*2390*/  VIADD R22, R167.reuse, 0xfffffff6 ;  /* 0xfffffff6a7167836 */ /* 0x040fe40000000000 */
[----:B------:R-:W-:Y:S01]  /*23a0*/  VIADD R23, R167, 0xfffffff5 ;  /* 0xfffffff5a7177836 */ /* 0x000fe20000000000 */
[----:B------:R5:W-:Y:S01]  /*23b0*/  LDGSTS.E [R165+0x10], desc[UR16][R12.64], !P5 ;  /* 0x000100000ca57fae */ /* 0x000be2000e9a1010 */
[----:B---3--:R-:W-:Y:S01]  /*23c0*/  IMAD.WIDE R18, R145, 0x4, R18 ;  /* 0x0000000491127825 */ /* 0x008fe200078e0212 */
[----:B------:R-:W-:Y:S02]  /*23d0*/  ISETP.GE.U32.AND P5, PT, R22, 0x7fffffd7, PT ;  /* 0x7fffffd71600780c */ /* 0x000fe40003fa6070 */
[----:B------:R3:W-:Y:S01]  /*23e0*/  LDGSTS.E [R165+0x14], desc[UR16][R10.64], !P4 ;  /* 0x000140000aa57fae */ /* 0x0007e2000e1a1010 */
[----:B------:R-:W-:Y:S01]  /*23f0*/  VIADD R22, R167, 0xffffffed ;  /* 0xffffffeda7167836 */ /* 0x000fe20000000000 */
[----:B------:R-:W-:Y:S01]  /*2400*/  ISETP.GE.U32.AND P4, PT, R23, 0x7fffffd6, PT ;  /* 0x7fffffd61700780c */ /* 0x000fe20003f86070 */
[----:B------:R-:W-:Y:S01]  /*2410*/  VIADD R23, R167, 0xffffffec ;  /* 0xffffffeca7177836 */ /* 0x000fe20000000000 */
[----:B------:R2:W-:Y:S01]  /*2420*/  LDGSTS.E [R165+0x18], desc[UR16][R8.64], !P2 ;  /* 0x0001800008a57fae */ /* 0x0005e2000d1a1010 */
[----:B-1----:R-:W-:-:S02]  /*2430*/  IMAD R159, R159, UR4, RZ ;  /* 0x000000049f9f7c24 */ /* 0x002fc4000f8e02ff */
[----:B------:R-:W-:Y:S01]  /*2440*/  IMAD R157, R157, UR4, RZ ;  /* 0x000000049d9d7c24 */ /* 0x000fe2000f8e02ff */
[----:B------:R1:W-:Y:S01]  /*2450*/  LDGSTS.E [R165+0x1c], desc[UR16][R6.64], !P1 ;  /* 0x0001c00006a57fae */ /* 0x0003e2000c9a1010 */
[----:B------:R-:W-:Y:S01]  /*2460*/  ISETP.GE.U32.AND P1, PT, R22, 0x7fffffce, PT ;  /* 0x7fffffce1600780c */ /* 0x000fe20003f26070 */
[----:B------:R-:W-:Y:S01]  /*2470*/  VIADD R22, R167, 0xffffffee ;  /* 0xffffffeea7167836 */ /* 0x000fe20000000000 */
[----:B------:R-:W-:Y:S01]  /*2480*/  ISETP.GE.U32.AND P2, PT, R23, 0x7fffffcd, PT ;  /* 0x7fffffcd1700780c */ /* 0x000fe20003f46070 */
[----:B------:R-:W-:Y:S01]  /*2490*/  VIADD R23, R167, 0xffffffe8 ;  /* 0xffffffe8a7177836 */ /* 0x000fe20000000000 */
[----:B------:R1:W-:Y:S01]  /*24a0*/  LDGSTS.E [R165+0x20], desc[UR16][R4.64], !P3 ;  /* 0x0002000004a57fae */ /* 0x0003e2000d9a1010 */
[----:B------:R-:W-:Y:S01]  /*24b0*/  SEL R26, RZ, 0x1fffe, P1 ;  /* 0x0001fffeff1a7807 */ /* 0x000fe20000800000 */
[----:B------:R-:W-:Y:S01]  /*24c0*/  IMAD R155, R155, UR4, RZ ;  /* 0x000000049b9b7c24 */ /* 0x000fe2000f8e02ff */
[----:B------:R-:W-:Y:S01]  /*24d0*/  ISETP.GE.U32.AND P3, PT, R22, 0x7fffffcf, PT ;  /* 0x7fffffcf1600780c */ /* 0x000fe20003f66070 */
[----:B------:R-:W-:Y:S01]  /*24e0*/  VIADD R22, R167, 0xffffffe9 ;  /* 0xffffffe9a7167836 */ /* 0x000fe20000000000 */
[----:B------:R-:W-:Y:S01]  /*24f0*/  SEL R25, RZ, 0x1, P2 ;  /* 0x00000001ff197807 */ /* 0x000fe20001000000 */
[----:B------:R1:W-:Y:S01]  /*2500*/  LDGSTS.E [R165+0x24], desc[UR16][R36.64], !P5 ;  /* 0x0002400024a57fae */ /* 0x0003e2000e9a1010 */
[----:B------:R-:W-:Y:S01]  /*2510*/  ISETP.GE.U32.AND P2, PT, R23, 0x7fffffc9, PT ;  /* 0x7fffffc91700780c */ /* 0x000fe20003f46070 */
[C---:B------:R-:W-:Y:S01]  /*2520*/  VIADD R23, R167.reuse, 0xffffffea ;  /* 0xffffffeaa7177836 */ /* 0x040fe20000000000 */
[----:B------:R-:W-:Y:S01]  /*2530*/  ISETP.GE.U32.AND P1, PT, R22, 0x7fffffca, PT ;  /* 0x7fffffca1600780c */ /* 0x000fe20003f26070 */
[----:B------:R-:W-:Y:S01]  /*2540*/  VIADD R22, R167, 0xffffffeb ;  /* 0xffffffeba7167836 */ /* 0x000fe20000000000 */
[----:B------:R-:W-:Y:S01]  /*2550*/  SEL R24, RZ, 0x4, P3 ;  /* 0x00000004ff187807 */ /* 0x000fe20001800000 */
[----:B------:R-:W-:Y:S01]  /*2560*/  IMAD.IADD R26, R25, 0x1, R26 ;  /* 0x00000001191a7824 */ /* 0x000fe200078e021a */
[----:B------:R-:W-:Y:S01]  /*2570*/  ISETP.GE.U32.AND P3, PT, R23, 0x7fffffcb, PT ;  /* 0x7fffffcb1700780c */ /* 0x000fe20003f66070 */
[----:B------:R-:W-:Y:S01]  /*2580*/  VIADD R23, R167, 0xffffffe5 ;  /* 0xffffffe5a7177836 */ /* 0x000fe20000000000 */
[----:B------:R-:W-:Y:S01]  /*2590*/  SEL R28, RZ, 0x1, P2 ;  /* 0x00000001ff1c7807 */ /* 0x000fe20001000000 */
[----:B------:R1:W-:Y:S01]  /*25a0*/  LDGSTS.E [R165+0x28], desc[UR16][R38.64], !P4 ;  /* 0x0002800026a57fae */ /* 0x0003e2000e1a1010 */
[----:B------:R-:W-:Y:S01]  /*25b0*/  ISETP.GE.U32.AND P2, PT, R22, 0x7fffffcc, PT ;  /* 0x7fffffcc1600780c */ /* 0x000fe20003f46070 */
[----:B------:R-:W-:Y:S01]  /*25c0*/  IMAD R153, R153, UR4, RZ ;  /* 0x0000000499997c24 */ /* 0x000fe2000f8e02ff */
[----:B------:R-:W-:Y:S01]  /*25d0*/  SEL R22, RZ, 0x4, P3 ;  /* 0x00000004ff167807 */ /* 0x000fe20001800000 */
[----:B------:R-:W-:Y:S01]  /*25e0*/  IMAD R151, R151, UR4, RZ ;  /* 0x0000000497977c24 */ /* 0x000fe2000f8e02ff */
[----:B------:R-:W-:Y:S01]  /*25f0*/  ISETP.GE.U32.AND P3, PT, R23, 0x7fffffc6, PT ;  /* 0x7fffffc61700780c */ /* 0x000fe20003f66070 */
[----:B------:R-:W-:Y:S01]  /*2600*/  VIADD R23, R167, 0xffffffe1 ;  /* 0xffffffe1a7177836 */ /* 0x000fe20000000000 */
[----:B------:R-:W-:Y:S01]  /*2610*/  SEL R29, RZ, 0x1fffe, P1 ;  /* 0x0001fffeff1d7807 */ /* 0x000fe20000800000 */
[----:B------:R-:W-:Y:S01]  /*2620*/  IMAD R150, R150, UR4, RZ ;  /* 0x0000000496967c24 */ /* 0x000fe2000f8e02ff */
[----:B------:R-:W-:Y:S01]  /*2630*/  ISETP.GE.U32.AND P1, PT, R27, 0x7fffffc5, PT ;  /* 0x7fffffc51b00780c */ /* 0x000fe20003f26070 */
[----:B------:R-:W-:Y:S01]  /*2640*/  IMAD R149, R149, UR4, RZ ;  /* 0x0000000495957c24 */ /* 0x000fe2000f8e02ff */
[----:B------:R-:W-:Y:S01]  /*2650*/  SEL R27, RZ, 0x7fff8, P2 ;  /* 0x0007fff8ff1b7807 */ /* 0x000fe20001000000 */
[----:B------:R-:W-:Y:S01]  /*2660*/  IMAD.IADD R28, R28, 0x1, R29 ;  /* 0x000000011c1c7824 */ /* 0x000fe200078e021d */
[----:B------:R-:W-:Y:S01]  /*2670*/  ISETP.GE.U32.AND P2, PT, R31, 0x7fffffc7, PT ;  /* 0x7fffffc71f00780c */ /* 0x000fe20003f46070 */
[----:B------:R-:W-:Y:S01]  /*2680*/  VIADD R31, R167, 0xffffffe2 ;  /* 0xffffffe2a71f7836 */ /* 0x000fe20000000000 */
[----:B------:R-:W-:Y:S01]  /*2690*/  SEL R33, RZ, 0x1fffe, P3 ;  /* 0x0001fffeff217807 */ /* 0x000fe20001800000 */
[----:B------:R-:W-:Y:S01]  /*26a0*/  IMAD R148, R148, UR4, RZ ;  /* 0x0000000494947c24 */ /* 0x000fe2000f8e02ff */
[----:B------:R-:W-:Y:S01]  /*26b0*/  SEL R32, RZ, 0x1, P1 ;  /* 0x00000001ff207807 */ /* 0x000fe20000800000 */
[----:B------:R-:W-:Y:S01]  /*26c0*/  IMAD R158, R158, UR4, RZ ;  /* 0x000000049e9e7c24 */ /* 0x000fe2000f8e02ff */
[----:B------:R-:W-:Y:S01]  /*26d0*/  ISETP.GE.U32.AND P3, PT, R23, 0x7fffffc2, PT ;  /* 0x7fffffc21700780c */ /* 0x000fe20003f66070 */
[----:B------:R-:W-:Y:S01]  /*26e0*/  VIADD R23, R167, 0xffffffe0 ;  /* 0xffffffe0a7177836 */ /* 0x000fe20000000000 */
[----:B------:R-:W-:Y:S01]  /*26f0*/  ISETP.GE.U32.AND P1, PT, R30, 0x7fffffc8, PT ;  /* 0x7fffffc81e00780c */ /* 0x000fe20003f26070 */
[----:B------:R-:W-:Y:S01]  /*2700*/  IMAD.IADD R32, R32, 0x1, R33 ;  /* 0x0000000120207824 */ /* 0x000fe200078e0221 */
[----:B------:R-:W-:Y:S01]  /*2710*/  SEL R30, RZ, 0x4, P2 ;  /* 0x00000004ff1e7807 */ /* 0x000fe20001000000 */
[----:B------:R-:W-:Y:S01]  /*2720*/  IMAD R156, R156, UR4, RZ ;  /* 0x000000049c9c7c24 */ /* 0x000fe2000f8e02ff */
[----:B------:R-:W-:Y:S01]  /*2730*/  ISETP.GE.U32.AND P2, PT, R31, 0x7fffffc3, PT ;  /* 0x7fffffc31f00780c */ /* 0x000fe20003f46070 */
[----:B------:R-:W-:Y:S01]  /*2740*/  IMAD R154, R154, UR4, RZ ;  /* 0x000000049a9a7c24 */ /* 0x000fe2000f8e02ff */
        /* <DEDUP_REMOVED lines=11> */
[----:B----4-:R-:W-:Y:S01]  /*2800*/  IMAD.WIDE R16, R145, 0x4, R16 ;  /* 0x0000000491107825 */ /* 0x010fe200078e0210 */
[----:B------:R-:W-:-:S02]  /*2810*/  SEL R35, RZ, 0x1, P1 ;  /* 0x00000001ff237807 */ /* 0x000fc40000800000 */
[----:B------:R-:W-:Y:S01]  /*2820*/  SEL R29, RZ, 0x7fff8, P2 ;  /* 0x0007fff8ff1d7807 */ /* 0x000fe20001000000 */
[----:B--2---:R-:W-:Y:S01]  /*2830*/  IMAD.WIDE R14, R145, 0x4, R14 ;  /* 0x00000004910e7825 */ /* 0x004fe200078e020e */
[----:B------:R-:W-:Y:S02]  /*2840*/  LOP3.LUT R28, R28, 0x3, RZ, 0xc0, !PT ;  /* 0x000000031c1c7812 */ /* 0x000fe400078ec0ff */
[----:B------:R-:W-:Y:S01]  /*2850*/  LOP3.LUT R32, R32, 0x3, RZ, 0xc0, !PT ;  /* 0x0000000320207812 */ /* 0x000fe200078ec0ff */
[----:B------:R-:W-:Y:S01]  /*2860*/  IMAD.IADD R35, R35, 0x1, R70 ;  /* 0x0000000123237824 */ /* 0x000fe200078e0246 */
[----:B------:R-:W-:Y:S01]  /*2870*/  IADD3 R22, PT, PT, R28, R27, R22 ;  /* 0x0000001b1c167210 */ /* 0x000fe20007ffe016 */
[----:B------:R-:W-:Y:S01]  /*2880*/  VIADD R27, R167, 0xfffffff3 ;  /* 0xfffffff3a71b7836 */ /* 0x000fe20000000000 */
[----:B------:R-:W-:Y:S01]  /*2890*/  ISETP.GE.U32.AND P2, PT, R71, 0x7fffffd0, PT ;  /* 0x7fffffd04700780c */ /* 0x000fe20003f46070 */
[----:B------:R2:W-:Y:S01]  /*28a0*/  LDGSTS.E [R165+0x2c], desc[UR16][R40.64], !P3 ;  /* 0x0002c00028a57fae */ /* 0x0005e2000d9a1010 */
[----:B------:R-:W-:Y:S01]  /*28b0*/  LOP3.LUT R35, R35, 0x3, RZ, 0xc0, !PT ;  /* 0x0000000323237812 */ /* 0x000fe200078ec0ff */
[----:B------:R-:W-:Y:S01]  /*28c0*/  IMAD.SHL.U32 R22, R22, 0x100, RZ ;  /* 0x0000010016167824 */ /* 0x000fe200078e00ff */
[----:B------:R-:W-:Y:S01]  /*28d0*/  IADD3 R30, PT, PT, R32, R31, R30 ;  /* 0x0000001f201e7210 */ /* 0x000fe20007ffe01e */
[----:B------:R-:W-:Y:S01]  /*28e0*/  VIADD R28, R167, 0xffffffc4 ;  /* 0xffffffc4a71c7836 */ /* 0x000fe20000000000 */
[----:B------:R-:W-:Y:S01]  /*28f0*/  IADD3 R29, PT, PT, R35, R29, R34 ;  /* 0x0000001d231d7210 */ /* 0x000fe20007ffe022 */
[C---:B------:R-:W-:Y:S01]  /*2900*/  VIADD R32, R167.reuse, 0xffffffc7 ;  /* 0xffffffc7a7207836 */ /* 0x040fe20000000000 */
[----:B------:R-:W-:Y:S01]  /*2910*/  SEL R25, RZ, 0x7fff8, P2 ;  /* 0x0007fff8ff197807 */ /* 0x000fe20001000000 */
[----:B------:R-:W-:Y:S01]  /*2920*/  VIADD R31, R167, 0xffffffc1 ;  /* 0xffffffc1a71f7836 */ /* 0x000fe20000000000 */
[----:B------:R-:W-:Y:S01]  /*2930*/  LOP3.LUT R29, R29, 0xf, RZ, 0xc0, !PT ;  /* 0x0000000f1d1d7812 */ /* 0x000fe200078ec0ff */
[C---:B------:R-:W-:Y:S01]  /*2940*/  VIADD R35, R167.reuse, 0xffffffc2 ;  /* 0xffffffc2a7237836 */ /* 0x040fe20000000000 */
[----:B------:R-:W-:Y:S01]  /*2950*/  LOP3.LUT R26, R26, 0x3, RZ, 0xc0, !PT ;  /* 0x000000031a1a7812 */ /* 0x000fe200078ec0ff */
[----:B------:R-:W-:Y:S01]  /*2960*/  VIADD R70, R167, 0xffffffdc ;  /* 0xffffffdca7467836 */ /* 0x000fe20000000000 */
[----:B------:R-:W-:Y:S01]  /*2970*/  ISETP.GE.U32.AND P2, PT, R27, 0x7fffffd4, PT ;  /* 0x7fffffd41b00780c */ /* 0x000fe20003f46070 */
[----:B------:R-:W-:Y:S01]  /*2980*/  IMAD R29, R30, 0x10, R29 ;  /* 0x000000101e1d7824 */ /* 0x000fe200078e021d */
[----:B------:R-:W-:Y:S01]  /*2990*/  IADD3 R24, PT, PT, R26, R25, R24 ;  /* 0x000000191a187210 */ /* 0x000fe20007ffe018 */
[C---:B------:R-:W-:Y:S01]  /*29a0*/  VIADD R26, R167.reuse, 0xfffffff2 ;  /* 0xfffffff2a71a7836 */ /* 0x040fe20000000000 */
[----:B------:R-:W-:Y:S01]  /*29b0*/  LOP3.LUT R25, R22, 0xf00, RZ, 0xe2, !PT ;  /* 0x00000f0016197812 */ /* 0x000fe200078ee2ff */
[----:B------:R-:W-:Y:S01]  /*29c0*/  VIADD R22, R167, 0xfffffff1 ;  /* 0xfffffff1a7167836 */ /* 0x000fe20000000000 */
[----:B------:R-:W-:Y:S01]  /*29d0*/  LOP3.LUT R29, R29, 0xff, RZ, 0xc0, !PT ;  /* 0x000000ff1d1d7812 */ /* 0x000fe200078ec0ff */
[C---:B------:R-:W-:Y:S01]  /*29e0*/  VIADD R71, R167.reuse, 0xffffffdf ;  /* 0xffffffdfa7477836 */ /* 0x040fe20000000000 */
[----:B------:R-:W-:Y:S01]  /*29f0*/  ISETP.GE.U32.AND P5, PT, R26, 0x7fffffd3, PT ;  /* 0x7fffffd31a00780c */ /* 0x000fe20003fa6070 */
[----:B------:R-:W-:Y:S01]  /*2a00*/  IMAD R24, R24, 0x1000, R25 ;  /* 0x0000100018187824 */ /* 0x000fe200078e0219 */
[----:B------:R-:W-:Y:S01]  /*2a10*/  ISETP.GE.U32.AND P4, PT, R22, 0x7fffffd2, PT ;  /* 0x7fffffd21600780c */ /* 0x000fe20003f86070 */
[----:B------:R-:W-:-:S02]  /*2a20*/  VIADD R22, R167, 0xfffffff0 ;  /* 0xfffffff0a7167836 */ /* 0x000fc40000000000 */
[----:B------:R-:W-:Y:S01]  /*2a30*/  IMAD.IADD R24, R24, 0x1, R29 ;  /* 0x0000000118187824 */ /* 0x000fe200078e021d */
[----:B------:R4:W-:Y:S01]  /*2a40*/  LDGSTS.E [R165+0x30], desc[UR16][R42.64], !P2 ;  /* 0x000300002aa57fae */ /* 0x0009e2000d1a1010 */
[----:B------:R-:W-:Y:S01]  /*2a50*/  ISETP.GE.AND P2, PT, R126, R23, PT ;  /* 0x000000177e00720c */ /* 0x000fe20003f46270 */
[----:B-----5:R-:W-:Y:S01]  /*2a60*/  IMAD.WIDE R12, R145, 0x4, R12 ;  /* 0x00000004910c7825 */ /* 0x020fe200078e020c */
[----:B------:R-:W-:Y:S02]  /*2a70*/  ISETP.GE.U32.AND P3, PT, R22, 0x7fffffd1, PT ;  /* 0x7fffffd11600780c */ /* 0x000fe40003f66070 */
[----:B------:R-:W-:Y:S01]  /*2a80*/  LOP3.LUT R94, R24, 0xffff, RZ, 0xc0, !PT ;  /* 0x0000ffff185e7812 */ /* 0x000fe200078ec0ff */
[----:B------:R-:W-:Y:S01]  /*2a90*/  VIADD R24, R167, 0xffffffce ;  /* 0xffffffcea7187836 */ /* 0x000fe20000000000 */
[----:B------:R5:W-:Y:S01]  /*2aa0*/  LDGSTS.E [R165+0x34], desc[UR16][R44.64], !P5 ;  /* 0x000340002ca57fae */ /* 0x000be2000e9a1010 */
[----:B---3--:R-:W-:Y:S01]  /*2ab0*/  IMAD.WIDE R10, R145, 0x4, R10 ;  /* 0x00000004910a7825 */ /* 0x008fe200078e020a */
[----:B------:R-:W-:-:S02]  /*2ac0*/  SHF.R.U32.HI R23, RZ, 0xf, R94 ;  /* 0x0000000fff177819 */ /* 0x000fc4000001165e */
[----:B------:R-:W-:Y:S01]  /*2ad0*/  SHF.R.U32.HI R22, RZ, 0xe, R94 ;  /* 0x0000000eff167819 */ /* 0x000fe2000001165e */
[----:B------:R3:W-:Y:S01]  /*2ae0*/  LDGSTS.E [R165+0x38], desc[UR16][R46.64], !P4 ;  /* 0x000380002ea57fae */ /* 0x0007e2000e1a1010 */
[----:B------:R-:W-:Y:S01]  /*2af0*/  LOP3.LUT P5, RZ, R23, 0x1, RZ, 0xc0, !PT ;  /* 0x0000000117ff7812 */ /* 0x000fe200078ac0ff */
[C---:B------:R-:W-:Y:S01]  /*2b00*/  VIADD R23, R167.reuse, 0xffffffcd ;  /* 0xffffffcda7177836 */ /* 0x040fe20000000000 */
[----:B------:R-:W-:Y:S01]  /*2b10*/  LOP3.LUT P4, RZ, R22, 0x1, RZ, 0xc0, !PT ;  /* 0x0000000116ff7812 */ /* 0x000fe2000788c0ff */
[----:B------:R-:W-:Y:S01]  /*2b20*/  VIADD R22, R167, 0xffffffcc ;  /* 0xffffffcca7167836 */ /* 0x000fe20000000000 */
[----:B------:R2:W-:Y:S01]  /*2b30*/  LDGSTS.E [R165+0x3c], desc[UR16][R48.64], !P3 ;  /* 0x0003c00030a57fae */ /* 0x0005e2000d9a1010 */
[----:B------:R-:W-:-:S03]  /*2b40*/  IMAD.WIDE R8, R145, 0x4, R8 ;  /* 0x0000000491087825 */ /* 0x000fc600078e0208 */
[----:B------:R-:W-:Y:S01]  /*2b50*/  ISETP.GE.U32.AND P3, PT, R22, 0x7fffffad, PT ;  /* 0x7fffffad1600780c */ /* 0x000fe20003f66070 */
[----:B-1----:R-:W-:Y:S01]  /*2b60*/  IMAD.WIDE R6, R145, 0x4, R6 ;  /* 0x0000000491067825 */ /* 0x002fe200078e0206 */
[----:B------:R-:W-:Y:S02]  /*2b70*/  SEL R22, RZ, 0x4, P2 ;  /* 0x00000004ff167807 */ /* 0x000fe40001000000 */
[----:B------:R-:W-:Y:S01]  /*2b80*/  ISETP.GE.U32.AND P2, PT, R23, 0x7fffffae, PT ;  /* 0x7fffffae1700780c */ /* 0x000fe20003f46070 */
[C---:B------:R-:W-:Y:S01]  /*2b90*/  VIADD R23, R167.reuse, 0xffffffcf ;  /* 0xffffffcfa7177836 */ /* 0x040fe20000000000 */
[----:B------:R1:W-:Y:S01]  /*2ba0*/  LDGSTS.E [R165+0x40], desc[UR16][R50.64], P5 ;  /* 0x0004000032a57fae */ /* 0x0003e2000a9a1010 */
[----:B------:R-:W-:Y:S01]  /*2bb0*/  ISETP.GE.U32.AND P5, PT, R24, 0x7fffffaf, PT ;  /* 0x7fffffaf1800780c */ /* 0x000fe20003fa6070 */
[----:B------:R-:W-:Y:S01]  /*2bc0*/  VIADD R24, R167, 0xffffffc8 ;  /* 0xffffffc8a7187836 */ /* 0x000fe20000000000 */
[----:B------:R-:W-:Y:S01]  /*2bd0*/  SEL R26, RZ, 0x1, P3 ;  /* 0x00000001ff1a7807 */ /* 0x000fe20001800000 */
[----:B------:R1:W-:Y:S01]  /*2be0*/  LDGSTS.E [R165+0x44], desc[UR16][R52.64], P4 ;  /* 0x0004400034a57fae */ /* 0x0003e2000a1a1010 */
[----:B------:R-:W-:Y:S01]  /*2bf0*/  ISETP.GE.U32.AND P4, PT, R23, 0x7fffffb0, PT ;  /* 0x7fffffb01700780c */ /* 0x000fe20003f86070 */
[C---:B------:R-:W-:Y:S01]  /*2c00*/  VIADD R23, R167.reuse, 0xffffffc9 ;  /* 0xffffffc9a7177836 */ /* 0x040fe20000000000 */
[----:B------:R-:W-:Y:S01]  /*2c10*/  ISETP.GE.U32.AND P3, PT, R24, 0x7fffffa9, PT ;  /* 0x7fffffa91800780c */ /* 0x000fe20003f66070 */
[----:B------:R-:W-:Y:S01]  /*2c20*/  VIADD R24, R167, 0xffffffca ;  /* 0xffffffcaa7187836 */ /* 0x000fe20000000000 */
[----:B------:R-:W-:Y:S01]  /*2c30*/  SEL R27, RZ, 0x1fffe, P2 ;  /* 0x0001fffeff1b7807 */ /* 0x000fe20001000000 */
[----:B------:R-:W-:Y:S01]  /*2c40*/  IMAD.WIDE R4, R145, 0x4, R4 ;  /* 0x0000000491047825 */ /* 0x000fe200078e0204 */
[----:B------:R-:W-:-:S02]  /*2c50*/  ISETP.GE.U32.AND P2, PT, R23, 0x7fffffaa, PT ;  /* 0x7fffffaa1700780c */ /* 0x000fc40003f46070 */
[----:B------:R-:W-:Y:S01]  /*2c60*/  SEL R25, RZ, 0x4, P5 ;  /* 0x00000004ff197807 */ /* 0x000fe20002800000 */
[----:B------:R-:W-:Y:S01]  /*2c70*/  VIADD R23, R167, 0xffffffcb ;  /* 0xffffffcba7177836 */ /* 0x000fe20000000000 */
[----:B------:R-:W-:Y:S01]  /*2c80*/  ISETP.GE.U32.AND P5, PT, R24, 0x7fffffab, PT ;  /* 0x7fffffab1800780c */ /* 0x000fe20003fa6070 */
[----:B------:R-:W-:Y:S01]  /*2c90*/  IMAD.IADD R26, R26, 0x1, R27 ;  /* 0x000000011a1a7824 */ /* 0x000fe200078e021b */
[----:B------:R-:W-:Y:S01]  /*2ca0*/  SEL R24, RZ, 0x7fff8, P4 ;  /* 0x0007fff8ff187807 */ /* 0x000fe20002000000 */
[----:B------:R-:W-:Y:S01]  /*2cb0*/  IMAD.WIDE R36, R145, 0x4, R36 ;  /* 0x0000000491247825 */ /* 0x000fe200078e0224 */
[----:B------:R-:W-:Y:S02]  /*2cc0*/  ISETP.GE.U32.AND P4, PT, R23, 0x7fffffac, PT ;  /* 0x7fffffac1700780c */ /* 0x000fe40003f86070 */
[----:B------:R-:W-:Y:S01]  /*2cd0*/  SEL R29, RZ, 0x1, P3 ;  /* 0x00000001ff1d7807 */ /* 0x000fe20001800000 */
[C---:B------:R-:W-:Y:S01]  /*2ce0*/  VIADD R23, R167.reuse, 0xffffffc5 ;  /* 0xffffffc5a7177836 */ /* 0x040fe20000000000 */
[----:B------:R-:W-:Y:S01]  /*2cf0*/  ISETP.GE.U32.AND P3, PT, R28, 0x7fffffa5, PT ;  /* 0x7fffffa51c00780c */ /* 0x000fe20003f66070 */
[----:B------:R-:W-:Y:S01]  /*2d00*/  VIADD R28, R167, 0xffffffc6 ;  /* 0xffffffc6a71c7836 */ /* 0x000fe20000000000 */
[----:B------:R-:W-:Y:S01]  /*2d10*/  SEL R30, RZ, 0x1fffe, P2 ;  /* 0x0001fffeff1e7807 */ /* 0x000fe20001000000 */
[----:B------:R-:W-:Y:S01]  /*2d20*/  IMAD.WIDE R38, R145, 0x4, R38 ;  /* 0x0000000491267825 */ /* 0x000fe200078e0226 */
[----:B------:R-:W-:-:S02]  /*2d30*/  ISETP.GE.U32.AND P2, PT, R23, 0x7fffffa6, PT ;  /* 0x7fffffa61700780c */ /* 0x000fc40003f46070 */
[----:B------:R-:W-:Y:S01]  /*2d40*/  SEL R23, RZ, 0x4, P5 ;  /* 0x00000004ff177807 */ /* 0x000fe20002800000 */
[----:B------:R-:W-:Y:S01]  /*2d50*/  IMAD.IADD R29, R29, 0x1, R30 ;  /* 0x000000011d1d7824 */ /* 0x000fe200078e021e */
[----:B------:R-:W-:Y:S01]  /*2d60*/  ISETP.GE.U32.AND P5, PT, R28, 0x7fffffa7, PT ;  /* 0x7fffffa71c00780c */ /* 0x000fe20003fa6070 */
[----:B--2---:R-:W-:Y:S01]  /*2d70*/  IMAD.WIDE R40, R145, 0x4, R40 ;  /* 0x0000000491287825 */ /* 0x004fe200078e0228 */
[----:B------:R-:W-:Y:S02]  /*2d80*/  SEL R28, RZ, 0x7fff8, P4 ;  /* 0x0007fff8ff1c7807 */ /* 0x000fe40002000000 */
[----:B------:R-:W-:Y:S01]  /*2d90*/  ISETP.GE.U32.AND P4, PT, R32, 0x7fffffa8, PT ;  /* 0x7fffffa82000780c */ /* 0x000fe20003f86070 */
[----:B------:R-:W-:Y:S01]  /*2da0*/  VIADD R32, R167, 0xffffffc3 ;  /* 0xffffffc3a7207836 */ /* 0x000fe20000000000 */
[----:B------:R-:W-:Y:S01]  /*2db0*/  SEL R33, RZ, 0x1, P3 ;  /* 0x00000001ff217807 */ /* 0x000fe20001800000 */
[----:B----4-:R-:W-:Y:S01]  /*2dc0*/  IMAD.WIDE R42, R145, 0x4, R42 ;  /* 0x00000004912a7825 */ /* 0x010fe200078e022a */
[----:B------:R-:W-:-:S02]  /*2dd0*/  ISETP.GE.U32.AND P3, PT, R31, 0x7fffffa2, PT ;  /* 0x7fffffa21f00780c */ /* 0x000fc40003f66070 */
[----:B------:R-:W-:Y:S01]  /*2de0*/  SEL R34, RZ, 0x1fffe, P2 ;  /* 0x0001fffeff227807 */ /* 0x000fe20001000000 */
[----:B-----5:R-:W-:Y:S01]  /*2df0*/  IMAD.WIDE R44, R145, 0x4, R44 ;  /* 0x00000004912c7825 */ /* 0x020fe200078e022c */
[----:B------:R-:W-:Y:S02]  /*2e00*/  SEL R31, RZ, 0x4, P5 ;  /* 0x00000004ff1f7807 */ /* 0x000fe40002800000 */
[----:B------:R-:W-:Y:S01]  /*2e10*/  ISETP.GE.U32.AND P2, PT, R35, 0x7fffffa3, PT ;  /* 0x7fffffa32300780c */ /* 0x000fe20003f46070 */
[----:B------:R-:W-:Y:S01]  /*2e20*/  VIADD R35, R167, 0xffffffdd ;  /* 0xffffffdda7237836 */ /* 0x000fe20000000000 */
[----:B------:R-:W-:Y:S01]  /*2e30*/  ISETP.GE.U32.AND P5, PT, R32, 0x7fffffa4, PT ;  /* 0x7fffffa42000780c */ /* 0x000fe20003fa6070 */
[----:B------:R-:W-:Y:S01]  /*2e40*/  IMAD.IADD R33, R33, 0x1, R34 ;  /* 0x0000000121217824 */ /* 0x000fe200078e0222 */
[----:B------:R-:W-:Y:S01]  /*2e50*/  SEL R32, RZ, 0x7fff8, P4 ;  /* 0x0007fff8ff207807 */ /* 0x000fe20002000000 */
[----:B---3--:R-:W-:Y:S01]  /*2e60*/  IMAD.WIDE R46, R145, 0x4, R46 ;  /* 0x00000004912e7825 */ /* 0x008fe200078e022e */
[----:B------:R-:W-:-:S02]  /*2e70*/  ISETP.GE.U32.AND P4, PT, R70, 0x7fffffbd, PT ;  /* 0x7fffffbd4600780c */ /* 0x000fc40003f86070 */
[----:B------:R-:W-:Y:S01]  /*2e80*/  SEL R76, RZ, 0x1fffe, P3 ;  /* 0x0001fffeff4c7807 */ /* 0x000fe20001800000 */
[----:B------:R-:W-:Y:S01]  /*2e90*/  VIADD R70, R167, 0xffffffde ;  /* 0xffffffdea7467836 */ /* 0x000fe20000000000 */
[----:B------:R-:W-:Y:S01]  /*2ea0*/  ISETP.GE.U32.AND P3, PT, R35, 0x7fffffbe, PT ;  /* 0x7fffffbe2300780c */ /* 0x000fe20003f66070 */
[C---:B------:R-:W-:Y:S01]  /*2eb0*/  IMAD.WIDE R48, R145.reuse, 0x4, R48 ;  /* 0x0000000491307825 */ /* 0x040fe200078e0230 */
[----:B------:R-:W-:Y:S02]  /*2ec0*/  SEL R35, RZ, 0x4, P2 ;  /* 0x00000004ff237807 */ /* 0x000fe40001000000 */
[----:B------:R-:W-:Y:S01]  /*2ed0*/  ISETP.GE.U32.AND P2, PT, R70, 0x7fffffbf, PT ;  /* 0x7fffffbf4600780c */ /* 0x000fe20003f46070 */
[----:B-1----:R-:W-:Y:S01]  /*2ee0*/  IMAD.WIDE R50, R145, 0x4, R50 ;  /* 0x0000000491327825 */ /* 0x002fe200078e0232 */
[----:B------:R-:W-:Y:S02]  /*2ef0*/  SEL R70, RZ, 0x7fff8, P5 ;  /* 0x0007fff8ff467807 */ /* 0x000fe40002800000 */
[----:B------:R-:W-:Y:S01]  /*2f00*/  ISETP.GE.U32.AND P5, PT, R71, 0x7fffffc0, PT ;  /* 0x7fffffc04700780c */ /* 0x000fe20003fa6070 */
[----:B------:R-:W-:Y:S01]  /*2f10*/  VIADD R71, R167, 0xffffffd9 ;  /* 0xffffffd9a7477836 */ /* 0x000fe20000000000 */
[----:B------:R-:W-:Y:S01]  /*2f20*/  SEL R80, RZ, 0x1fffe, P3 ;  /* 0x0001fffeff507807 */ /* 0x000fe20001800000 */
[----:B------:R-:W-:Y:S01]  /*2f30*/  IMAD.WIDE R52, R145, 0x4, R52 ;  /* 0x0000000491347825 */ /* 0x000fe200078e0234 */
[----:B------:R-:W-:-:S02]  /*2f40*/  SEL R79, RZ, 0x1, P4 ;  /* 0x00000001ff4f7807 */ /* 0x000fc40002000000 */
[----:B------:R-:W-:Y:S01]  /*2f50*/  ISETP.GE.U32.AND P3, PT, R71, 0x7fffffba, PT ;  /* 0x7fffffba4700780c */ /* 0x000fe20003f66070 */
[----:B------:R-:W-:Y:S01]  /*2f60*/  VIADD R71, R167, 0xffffffdb ;  /* 0xffffffdba7477836 */ /* 0x000fe20000000000 */
[----:B------:R-:W-:Y:S01]  /*2f70*/  ISETP.GE.U32.AND P4, PT, R77, 0x7fffffb9, PT ;  /* 0x7fffffb94d00780c */ /* 0x000fe20003f86070 */
[----:B------:R-:W-:Y:S01]  /*2f80*/  IMAD.IADD R79, R79, 0x1, R80 ;  /* 0x000000014f4f7824 */ /* 0x000fe200078e0250 */
[----:B------:R-:W-:Y:S02]  /*2f90*/  SEL R77, RZ, 0x4, P2 ;  /* 0x00000004ff4d7807 */ /* 0x000fe40001000000 */
[----:B------:R-:W-:Y:S02]  /*2fa0*/  ISETP.GE.U32.AND P2, PT, R78, 0x7fffffbb, PT ;  /* 0x7fffffbb4e00780c */ /* 0x000fe40003f46070 */
[----:B------:R-:W-:Y:S02]  /*2fb0*/  SEL R78, RZ, 0x7fff8, P5 ;  /* 0x0007fff8ff4e7807 */ /* 0x000fe40002800000 */
[----:B------:R-:W-:Y:S01]  /*2fc0*/  ISETP.GE.U32.AND P5, PT, R71, 0x7fffffbc, PT ;  /* 0x7fffffbc4700780c */ /* 0x000fe20003fa6070 */
[----:B------:R-:W-:Y:S01]  /*2fd0*/  VIADD R71, R167, 0xffffffd5 ;  /* 0xffffffd5a7477836 */ /* 0x000fe20000000000 */
[----:B------:R-:W-:-:S02]  /*2fe0*/  SEL R88, RZ, 0x1fffe, P3 ;  /* 0x0001fffeff587807 */ /* 0x000fc40001800000 */
[----:B------:R-:W-:Y:S02]  /*2ff0*/  SEL R87, RZ, 0x1, P4 ;  /* 0x00000001ff577807 */ /* 0x000fe40002000000 */
[----:B------:R-:W-:Y:S01]  /*3000*/  ISETP.GE.U32.AND P3, PT, R71, 0x7fffffb6, PT ;  /* 0x7fffffb64700780c */ /* 0x000fe20003f66070 */
[----:B------:R-:W-:Y:S01]  /*3010*/  VIADD R71, R167, 0xffffffd7 ;  /* 0xffffffd7a7477836 */ /* 0x000fe20000000000 */
[----:B------:R-:W-:Y:S01]  /*3020*/  ISETP.GE.U32.AND P4, PT, R81, 0x7fffffb5, PT ;  /* 0x7fffffb55100780c */ /* 0x000fe20003f86070 */
[----:B------:R-:W-:Y:S01]  /*3030*/  IMAD.IADD R87, R87, 0x1, R88 ;  /* 0x0000000157577824 */ /* 0x000fe200078e0258 */
[----:B------:R-:W-:Y:S02]  /*3040*/  SEL R81, RZ, 0x4, P2 ;  /* 0x00000004ff517807 */ /* 0x000fe40001000000 */
[----:B------:R-:W-:Y:S02]  /*3050*/  ISETP.GE.U32.AND P2, PT, R86, 0x7fffffb7, PT ;  /* 0x7fffffb75600780c */ /* 0x000fe40003f46070 */
[----:B------:R-:W-:-:S02]  /*3060*/  SEL R86, RZ, 0x7fff8, P5 ;  /* 0x0007fff8ff567807 */ /* 0x000fc40002800000 */
[----:B------:R-:W-:Y:S01]  /*3070*/  ISETP.GE.U32.AND P5, PT, R71, 0x7fffffb8, PT ;  /* 0x7fffffb84700780c */ /* 0x000fe20003fa6070 */
[----:B------:R-:W-:Y:S01]  /*3080*/  VIADD R71, R167, 0xffffffd1 ;  /* 0xffffffd1a7477836 */ /* 0x000fe20000000000 */
[----:B------:R-:W-:Y:S02]  /*3090*/  SEL R90, RZ, 0x1, P4 ;  /* 0x00000001ff5a7807 */ /* 0x000fe40002000000 */
[----:B------:R-:W-:Y:S02]  /*30a0*/  LOP3.LUT R26, R26, 0x3, RZ, 0xc0, !PT ;  /* 0x000000031a1a7812 */ /* 0x000fe400078ec0ff */
[----:B------:R-:W-:Y:S02]  /*30b0*/  ISETP.GE.U32.AND P4, PT, R89, 0x7fffffb1, PT ;  /* 0x7fffffb15900780c */ /* 0x000fe40003f86070 */
[----:B------:R-:W-:Y:S02]  /*30c0*/  SEL R91, RZ, 0x1fffe, P3 ;  /* 0x0001fffeff5b7807 */ /* 0x000fe40001800000 */
[----:B------:R-:W-:-:S02]  /*30d0*/  IADD3 R24, PT, PT, R26, R24, R25 ;  /* 0x000000181a187210 */ /* 0x000fc40007ffe019 */
[----:B------:R-:W-:Y:S01]  /*30e0*/  ISETP.GE.U32.AND P3, PT, R71, 0x7fffffb2, PT ;  /* 0x7fffffb24700780c */ /* 0x000fe20003f66070 */
[----:B------:R-:W-:Y:S01]  /*30f0*/  VIADD R71, R167, 0xffffffd3 ;  /* 0xffffffd3a7477836 */ /* 0x000fe20000000000 */
[----:B------:R-:W-:Y:S01]  /*3100*/  SEL R92, RZ, 0x1, P4 ;  /* 0x00000001ff5c7807 */ /* 0x000fe20002000000 */
[----:B------:R-:W-:Y:S01]  /*3110*/  IMAD.IADD R90, R90, 0x1, R91 ;  /* 0x000000015a5a7824 */ /* 0x000fe200078e025b */
[--C-:B------:R-:W-:Y:S02]  /*3120*/  SHF.R.U32.HI R25, RZ, 0xc, R94.reuse ;  /* 0x0000000cff197819 */ /* 0x100fe4000001165e */
[----:B------:R-:W-:Y:S02]  /*3130*/  ISETP.GE.U32.AND P4, PT, R93, 0x7fffffb3, PT ;  /* 0x7fffffb35d00780c */ /* 0x000fe40003f86070 */
[----:B------:R-:W-:Y:S02]  /*3140*/  SEL R89, RZ, 0x4, P2 ;  /* 0x00000004ff597807 */ /* 0x000fe40001000000 */
[----:B------:R-:W-:-:S02]  /*3150*/  SHF.R.U32.HI R27, RZ, 0xd, R94 ;  /* 0x0000000dff1b7819 */ /* 0x000fc4000001165e */
[----:B------:R-:W-:Y:S02]  /*3160*/  ISETP.GE.U32.AND P2, PT, R163, 0x7fffffa1, PT ;  /* 0x7fffffa1a300780c */ /* 0x000fe40003f46070 */
[----:B------:R-:W-:Y:S02]  /*3170*/  SEL R26, RZ, 0x7fff8, P5 ;  /* 0x0007fff8ff1a7807 */ /* 0x000fe40002800000 */
[----:B------:R-:W-:Y:S02]  /*3180*/  LOP3.LUT P5, RZ, R25, 0x1, RZ, 0xc0, !PT ;  /* 0x0000000119ff7812 */ /* 0x000fe400078ac0ff */
[----:B------:R-:W-:Y:S02]  /*3190*/  SEL R93, RZ, 0x1fffe, P3 ;  /* 0x0001fffeff5d7807 */ /* 0x000fe40001800000 */
[----:B------:R-:W-:Y:S02]  /*31a0*/  SEL R25, RZ, 0x4, P4 ;  /* 0x00000004ff197807 */ /* 0x000fe40002000000 */
[----:B------:R-:W-:Y:S01]  /*31b0*/  ISETP.GE.U32.AND P3, PT, R71, 0x7fffffb4, PT ;  /* 0x7fffffb44700780c */ /* 0x000fe20003f66070 */
[----:B------:R-:W-:Y:S01]  /*31c0*/  IMAD.IADD R92, R92, 0x1, R93 ;  /* 0x000000015c5c7824 */ /* 0x000fe200078e025d */
[----:B------:R-:W-:-:S02]  /*31d0*/  LOP3.LUT R29, R29, 0x3, RZ, 0xc0, !PT ;  /* 0x000000031d1d7812 */ /* 0x000fc400078ec0ff */
[----:B------:R-:W-:Y:S02]  /*31e0*/  LOP3.LUT P4, RZ, R27, 0x1, RZ, 0xc0, !PT ;  /* 0x000000011bff7812 */ /* 0x000fe4000788c0ff */
[----:B------:R-:W-:Y:S02]  /*31f0*/  SEL R71, RZ, 0x1, P2 ;  /* 0x00000001ff477807 */ /* 0x000fe40001000000 */
[----:B------:R-:W-:Y:S02]  /*3200*/  SHF.R.U32.HI R27, RZ, 0xb, R94 ;  /* 0x0000000bff1b7819 */ /* 0x000fe4000001165e */
[----:B------:R-:W-:Y:S01]  /*3210*/  IADD3 R23, PT, PT, R29, R28, R23 ;  /* 0x0000001c1d177210 */ /* 0x000fe20007ffe017 */
[----:B------:R-:W-:Y:S01]  /*3220*/  IMAD.IADD R71, R71, 0x1, R76 ;  /* 0x0000000147477824 */ /* 0x000fe200078e024c */
[----:B------:R-:W-:Y:S02]  /*3230*/  SEL R28, RZ, 0x7fff8, P3 ;  /* 0x0007fff8ff1c7807 */ /* 0x000fe40001800000 */
[----:B------:R-:W-:Y:S01]  /*3240*/  LOP3.LUT R90, R90, 0x3, RZ, 0xc0, !PT ;  /* 0x000000035a5a7812 */ /* 0x000fe200078ec0ff */
[----:B------:R-:W-:Y:S01]  /*3250*/  IMAD.SHL.U32 R23, R23, 0x100, RZ ;  /* 0x0000010017177824 */ /* 0x000fe200078e00ff */
[----:B------:R-:W-:Y:S01]  /*3260*/  LOP3.LUT P3, RZ, R27, 0x1, RZ, 0xc0, !PT ;  /* 0x000000011bff7812 */ /* 0x000fe2000786c0ff */
[----:B------:R1:W-:Y:S01]  /*3270*/  LDGSTS.E [R165+0x48], desc[UR16][R54.64], P4 ;  /* 0x0004800036a57fae */ /* 0x0003e2000a1a1010 */
[----:B------:R-:W-:-:S02]  /*3280*/  IADD3 R89, PT, PT, R90, R26, R89 ;  /* 0x0000001a5a597210 */ /* 0x000fc40007ffe059 */
[--C-:B------:R-:W-:Y:S01]  /*3290*/  SHF.R.U32.HI R27, RZ, 0xa, R94.reuse ;  /* 0x0000000aff1b7819 */ /* 0x100fe2000001165e */
[----:B------:R2:W-:Y:S01]  /*32a0*/  LDGSTS.E [R165+0x4c], desc[UR16][R56.64], P5 ;  /* 0x0004c00038a57fae */ /* 0x0005e2000a9a1010 */
[----:B------:R-:W-:Y:S02]  /*32b0*/  LOP3.LUT R71, R71, 0x3, RZ, 0xc0, !PT ;  /* 0x0000000347477812 */ /* 0x000fe400078ec0ff */
[----:B------:R-:W-:Y:S02]  /*32c0*/  SHF.R.U32.HI R26, RZ, 0x9, R94 ;  /* 0x00000009ff1a7819 */ /* 0x000fe4000001165e */
[----:B------:R-:W-:Y:S02]  /*32d0*/  LOP3.LUT P4, RZ, R27, 0x1, RZ, 0xc0, !PT ;  /* 0x000000011bff7812 */ /* 0x000fe4000788c0ff */
[----:B------:R-:W-:Y:S01]  /*32e0*/  LOP3.LUT R33, R33, 0x3, RZ, 0xc0, !PT ;  /* 0x0000000321217812 */ /* 0x000fe200078ec0ff */
[----:B------:R3:W-:Y:S01]  /*32f0*/  LDGSTS.E [R165+0x50], desc[UR16][R58.64], P3 ;  /* 0x000500003aa57fae */ /* 0x0007e200099a1010 */
[----:B------:R-:W-:Y:S01]  /*3300*/  IADD3 R35, PT, PT, R71, R70, R35 ;  /* 0x0000004647237210 */ /* 0x000fe20007ffe023 */
[----:B-1----:R-:W-:Y:S01]  /*3310*/  IMAD.WIDE R54, R145, 0x4, R54 ;  /* 0x0000000491367825 */ /* 0x002fe200078e0236 */
[----:B------:R-:W-:-:S02]  /*3320*/  LOP3.LUT P5, RZ, R26, 0x1, RZ, 0xc0, !PT ;  /* 0x000000011aff7812 */ /* 0x000fc400078ac0ff */
[----:B------:R-:W-:Y:S01]  /*3330*/  SHF.R.U32.HI R27, RZ, 0x8, R94 ;  /* 0x00000008ff1b7819 */ /* 0x000fe2000001165e */
[----:B--2---:R-:W-:Y:S01]  /*3340*/  IMAD.WIDE R56, R145, 0x4, R56 ;  /* 0x0000000491387825 */ /* 0x004fe200078e0238 */
[----:B------:R-:W-:Y:S02]  /*3350*/  IADD3 R31, PT, PT, R33, R32, R31 ;  /* 0x00000020211f7210 */ /* 0x000fe40007ffe01f */
[----:B------:R-:W-:Y:S01]  /*3360*/  LOP3.LUT R26, R35, 0xf, RZ, 0xc0, !PT ;  /* 0x0000000f231a7812 */ /* 0x000fe200078ec0ff */
[----:B------:R1:W-:Y:S01]  /*3370*/  LDGSTS.E [R165+0x54], desc[UR16][R60.64], P4 ;  /* 0x000540003ca57fae */ /* 0x0003e2000a1a1010 */
[----:B------:R-:W-:Y:S01]  /*3380*/  LOP3.LUT P3, RZ, R27, 0x1, RZ, 0xc0, !PT ;  /* 0x000000011bff7812 */ /* 0x000fe2000786c0ff */
[----:B---3--:R-:W-:Y:S01]  /*3390*/  IMAD.WIDE R58, R145, 0x4, R58 ;  /* 0x00000004913a7825 */ /* 0x008fe200078e023a */
[----:B------:R-:W-:Y:S02]  /*33a0*/  SHF.R.U32.HI R27, RZ, 0x7, R94 ;  /* 0x00000007ff1b7819 */ /* 0x000fe4000001165e */
[----:B------:R-:W-:Y:S01]  /*33b0*/  LOP3.LUT R92, R92, 0x3, RZ, 0xc0, !PT ;  /* 0x000000035c5c7812 */ /* 0x000fe200078ec0ff */
[----:B------:R-:W-:Y:S01]  /*33c0*/  IMAD R31, R31, 0x10, R26 ;  /* 0x000000101f1f7824 */ /* 0x000fe200078e021a */
[----:B------:R-:W-:Y:S01]  /*33d0*/  SHF.R.U32.HI R26, RZ, 0x6, R94 ;  /* 0x00000006ff1a7819 */ /* 0x000fe2000001165e */
[----:B------:R2:W-:Y:S01]  /*33e0*/  LDGSTS.E [R165+0x58], desc[UR16][R62.64], P5 ;  /* 0x000580003ea57fae */ /* 0x0005e2000a9a1010 */
[----:B------:R-:W-:-:S02]  /*33f0*/  LOP3.LUT P4, RZ, R27, 0x1, RZ, 0xc0, !PT ;  /* 0x000000011bff7812 */ /* 0x000fc4000788c0ff */
[----:B------:R-:W-:Y:S01]  /*3400*/  LOP3.LUT P5, RZ, R26, 0x1, RZ, 0xc0, !PT ;  /* 0x000000011aff7812 */ /* 0x000fe200078ac0ff */
[----:B-1----:R-:W-:Y:S01]  /*3410*/  IMAD.WIDE R60, R145, 0x4, R60 ;  /* 0x00000004913c7825 */ /* 0x002fe200078e023c */
[----:B------:R-:W-:Y:S01]  /*3420*/  SHF.R.U32.HI R26, RZ, 0x5, R94 ;  /* 0x00000005ff1a7819 */ /* 0x000fe2000001165e */
[----:B------:R1:W-:Y:S01]  /*3430*/  LDGSTS.E [R165+0x5c], desc[UR16][R64.64], P3 ;  /* 0x0005c00040a57fae */ /* 0x0003e200099a1010 */
[----:B------:R-:W-:Y:S02]  /*3440*/  IADD3 R25, PT, PT, R92, R28, R25 ;  /* 0x0000001c5c197210 */ /* 0x000fe40007ffe019 */
[----:B------:R-:W-:Y:S02]  /*3450*/  LOP3.LUT P3, RZ, R26, 0x1, RZ, 0xc0, !PT ;  /* 0x000000011aff7812 */ /* 0x000fe4000786c0ff */
[----:B------:R-:W-:Y:S01]  /*3460*/  LOP3.LUT R26, R25, 0xf, RZ, 0xc0, !PT ;  /* 0x0000000f191a7812 */ /* 0x000fe200078ec0ff */
[----:B--2---:R-:W-:Y:S01]  /*3470*/  IMAD.WIDE R62, R145, 0x4, R62 ;  /* 0x00000004913e7825 */ /* 0x004fe200078e023e */
[----:B------:R-:W-:Y:S01]  /*3480*/  SHF.R.U32.HI R25, RZ, 0x4, R94 ;  /* 0x00000004ff197819 */ /* 0x000fe2000001165e */
[----:B------:R2:W-:Y:S01]  /*3490*/  LDGSTS.E [R165+0x60], desc[UR16][R66.64], P4 ;  /* 0x0006000042a57fae */ /* 0x0005e2000a1a1010 */
[----:B------:R-:W-:Y:S01]  /*34a0*/  LOP3.LUT R23, R23, 0xf00, RZ, 0xe2, !PT ;  /* 0x00000f0017177812 */ /* 0x000fe200078ee2ff */
[----:B------:R-:W-:Y:S01]  /*34b0*/  IMAD R89, R89, 0x10, R26 ;  /* 0x0000001059597824 */ /* 0x000fe200078e021a */
[----:B------:R-:W-:Y:S01]  /*34c0*/  LOP3.LUT P4, RZ, R25, 0x1, RZ, 0xc0, !PT ;  /* 0x0000000119ff7812 */ /* 0x000fe2000788c0ff */
[----:B------:R3:W-:Y:S01]  /*34d0*/  LDGSTS.E [R165+0x64], desc[UR16][R68.64], P5 ;  /* 0x0006400044a57fae */ /* 0x0007e2000a9a1010 */
[--C-:B------:R-:W-:Y:S01]  /*34e0*/  SHF.R.U32.HI R25, RZ, 0x3, R94.reuse ;  /* 0x00000003ff197819 */ /* 0x100fe2000001165e */
[----:B------:R-:W-:Y:S01]  /*34f0*/  IMAD R26, R24, 0x1000, R23 ;  /* 0x00001000181a7824 */ /* 0x000fe200078e0217 */
[----:B------:R-:W-:Y:S01]  /*3500*/  SHF.R.U32.HI R23, RZ, 0x2, R94 ;  /* 0x00000002ff177819 */ /* 0x000fe2000001165e */
[----:B------:R4:W-:Y:S01]  /*3510*/  LDGSTS.E [R165+0x68], desc[UR16][R72.64], P3 ;  /* 0x0006800048a57fae */ /* 0x0009e200099a1010 */
[----:B------:R-:W-:Y:S01]  /*3520*/  LOP3.LUT P5, RZ, R25, 0x1, RZ, 0xc0, !PT ;  /* 0x0000000119ff7812 */ /* 0x000fe200078ac0ff */
[----:B-1----:R-:W-:Y:S01]  /*3530*/  IMAD.WIDE R64, R145, 0x4, R64 ;  /* 0x0000000491407825 */ /* 0x002fe200078e0240 */
[----:B------:R-:W-:-:S02]  /*3540*/  LOP3.LUT P3, RZ, R23, 0x1, RZ, 0xc0, !PT ;  /* 0x0000000117ff7812 */ /* 0x000fc4000786c0ff */
[----:B------:R-:W-:Y:S01]  /*3550*/  SHF.R.U32.HI R94, RZ, 0x1, R94 ;  /* 0x00000001ff5e7819 */ /* 0x000fe2000001165e */
[C---:B--2---:R-:W-:Y:S01]  /*3560*/  IMAD.WIDE R66, R145.reuse, 0x4, R66 ;  /* 0x0000000491427825 */ /* 0x044fe200078e0242 */
[----:B------:R-:W-:Y:S01]  /*3570*/  SEL R25, RZ, 0x4, !P6 ;  /* 0x00000004ff197807 */ /* 0x000fe20007000000 */
[----:B------:R1:W-:Y:S01]  /*3580*/  LDGSTS.E [R165+0x6c], desc[UR16][R74.64], P4 ;  /* 0x0006c0004aa57fae */ /* 0x0003e2000a1a1010 */
[----:B------:R-:W-:Y:S01]  /*3590*/  LOP3.LUT P4, RZ, R94, 0x1, RZ, 0xc0, !PT ;  /* 0x000000015eff7812 */ /* 0x000fe2000788c0ff */
[----:B---3--:R-:W-:Y:S01]  /*35a0*/  IMAD.WIDE R68, R145, 0x4, R68 ;  /* 0x0000000491447825 */ /* 0x008fe200078e0244 */
[----:B------:R-:W-:Y:S02]  /*35b0*/  LOP3.LUT R87, R87, 0x3, RZ, 0xc0, !PT ;  /* 0x0000000357577812 */ /* 0x000fe400078ec0ff */
[----:B------:R-:W-:Y:S01]  /*35c0*/  LOP3.LUT R28, R89, 0xff, RZ, 0xc0, !PT ;  /* 0x000000ff591c7812 */ /* 0x000fe200078ec0ff */
[----:B------:R2:W-:Y:S01]  /*35d0*/  LDGSTS.E [R165+0x70], desc[UR16][R82.64], P5 ;  /* 0x0007000052a57fae */ /* 0x0005e2000a9a1010 */
[----:B------:R-:W-:Y:S01]  /*35e0*/  IADD3 R81, PT, PT, R87, R86, R81 ;  /* 0x0000005657517210 */ /* 0x000fe20007ffe051 */
[----:B----4-:R-:W-:Y:S01]  /*35f0*/  IMAD.WIDE R72, R145, 0x4, R72 ;  /* 0x0000000491487825 */ /* 0x010fe200078e0248 */
[----:B------:R-:W-:Y:S01]  /*3600*/  LOP3.LUT R79, R79, 0x3, RZ, 0xc0, !PT ;  /* 0x000000034f4f7812 */ /* 0x000fe200078ec0ff */
[----:B------:R3:W-:Y:S01]  /*3610*/  LDGSTS.E [R165+0x74], desc[UR16][R84.64], P3 ;  /* 0x0007400054a57fae */ /* 0x0007e200099a1010 */
[----:B------:R-:W-:Y:S01]  /*3620*/  ISETP.GE.AND P3, PT, R126, R167, PT ;  /* 0x000000a77e00720c */ /* 0x000fe20003f66270 */
[----:B------:R-:W-:Y:S01]  /*3630*/  IMAD.SHL.U32 R24, R81, 0x100, RZ ;  /* 0x0000010051187824 */ /* 0x000fe200078e00ff */
[----:B------:R-:W-:Y:S01]  /*3640*/  IADD3 R77, PT, PT, R79, R78, R77 ;  /* 0x0000004e4f4d7210 */ /* 0x000fe20007ffe04d */
[----:B------:R4:W-:Y:S01]  /*3650*/  LDGSTS.E [R165+0x78], desc[UR16][R112.64], P4 ;  /* 0x0007800070a57fae */ /* 0x0009e2000a1a1010 */
[----:B------:R-:W-:Y:S01]  /*3660*/  SEL R25, R25, RZ, !P3 ;  /* 0x000000ff19197207 */ /* 0x000fe20005800000 */
[----:B-1----:R-:W-:Y:S01]  /*3670*/  IMAD.WIDE R74, R145, 0x4, R74 ;  /* 0x00000004914a7825 */ /* 0x002fe200078e024a */
[----:B------:R-:W-:Y:S01]  /*3680*/  LEA R121, P3, R161, UR14, 0x2 ;  /* 0x0000000ea1797c11 */ /* 0x000fe2000f8610ff */
[----:B------:R1:W-:Y:S01]  /*3690*/  LDGSTS.E [R165+0x7c], desc[UR16][R114.64], !P1 ;  /* 0x0007c00072a57fae */ /* 0x0003e2000c9a1010 */
[----:B------:R-:W-:Y:S01]  /*36a0*/  LOP3.LUT R24, R24, 0xf00, RZ, 0xe2, !PT ;  /* 0x00000f0018187812 */ /* 0x000fe200078ee2ff */
[----:B--2---:R-:W-:Y:S01]  /*36b0*/  IMAD.WIDE R82, R145, 0x4, R82 ;  /* 0x0000000491527825 */ /* 0x004fe200078e0252 */
[----:B------:R-:W-:Y:S01]  /*36c0*/  LEA.HI.X.SX32 R27, R161, UR15, 0x2, P3 ;  /* 0x0000000fa11b7c11 */ /* 0x000fe200098f16ff */
[----:B------:R-:W0:Y:S01]  /*36d0*/  LDGDEPBAR ;  /* 0x00000000000079af */ /* 0x000e220000000000 */
[-C--:B------:R-:W-:Y:S01]  /*36e0*/  LEA R86, P1, R159, R121.reuse, 0x2 ;  /* 0x000000799f567211 */ /* 0x080fe200078210ff */
[----:B------:R-:W-:Y:S01]  /*36f0*/  IMAD R77, R77, 0x1000, R24 ;  /* 0x000010004d4d7824 */ /* 0x000fe200078e0218 */
[----:B------:R-:W-:Y:S01]  /*3700*/  LEA R88, P4, R157, R121, 0x2 ;  /* 0x000000799d587211 */ /* 0x000fe200078810ff */
[----:B---3--:R-:W-:Y:S01]  /*3710*/  IMAD.WIDE R84, R145, 0x4, R84 ;  /* 0x0000000491547825 */ /* 0x008fe200078e0254 */
[----:B------:R-:W-:-:S02]  /*3720*/  LEA.HI.X.SX32 R87, R159, R27, 0x2, P1 ;  /* 0x0000001b9f577211 */ /* 0x000fc400008f16ff */
[----:B------:R-:W-:Y:S01]  /*3730*/  LEA R90, P1, R155, R121, 0x2 ;  /* 0x000000799b5a7211 */ /* 0x000fe200078210ff */
[----:B------:R-:W-:Y:S01]  /*3740*/  IMAD.IADD R28, R77, 0x1, R28 ;  /* 0x000000014d1c7824 */ /* 0x000fe200078e021c */
[----:B------:R-:W-:Y:S01]  /*3750*/  LEA.HI.X.SX32 R89, R157, R27, 0x2, P4 ;  /* 0x0000001b9d597211 */ /* 0x000fe200020f16ff */
[----:B----4-:R-:W-:Y:S01]  /*3760*/  IMAD.WIDE R112, R145, 0x4, R112 ;  /* 0x0000000491707825 */ /* 0x010fe200078e0270 */
[----:B------:R-:W-:Y:S02]  /*3770*/  LEA R92, P4, R153, R121, 0x2 ;  /* 0x00000079995c7211 */ /* 0x000fe400078810ff */
[----:B------:R-:W-:Y:S01]  /*3780*/  LEA.HI.X.SX32 R91, R155, R27, 0x2, P1 ;  /* 0x0000001b9b5b7211 */ /* 0x000fe200008f16ff */
[----:B-1----:R-:W-:Y:S01]  /*3790*/  IMAD.WIDE R114, R145, 0x4, R114 ;  /* 0x0000000491727825 */ /* 0x002fe200078e0272 */
[----:B------:R-:W-:Y:S02]  /*37a0*/  LEA R94, P1, R151, R121, 0x2 ;  /* 0x00000079975e7211 */ /* 0x000fe400078210ff */
[----:B------:R-:W-:-:S02]  /*37b0*/  LEA.HI.X.SX32 R93, R153, R27, 0x2, P4 ;  /* 0x0000001b995d7211 */ /* 0x000fc400020f16ff */
[----:B------:R-:W-:Y:S02]  /*37c0*/  LEA R96, P4, R150, R121, 0x2 ;  /* 0x0000007996607211 */ /* 0x000fe400078810ff */
[----:B------:R-:W-:Y:S02]  /*37d0*/  LOP3.LUT R23, R128, 0x60, RZ, 0xc0, !PT ;  /* 0x0000006080177812 */ /* 0x000fe400078ec0ff */
[----:B------:R-:W-:Y:S02]  /*37e0*/  LEA.HI.X.SX32 R95, R151, R27, 0x2, P1 ;  /* 0x0000001b975f7211 */ /* 0x000fe400008f16ff */
[----:B------:R-:W-:Y:S02]  /*37f0*/  LEA R98, P1, R149, R121, 0x2 ;  /* 0x0000007995627211 */ /* 0x000fe400078210ff */
[----:B------:R-:W-:Y:S02]  /*3800*/  LEA.HI.X.SX32 R97, R150, R27, 0x2, P4 ;  /* 0x0000001b96617211 */ /* 0x000fe400020f16ff */
[----:B------:R-:W-:-:S02]  /*3810*/  SHF.R.U32.HI R24, RZ, 0x1, R23 ;  /* 0x00000001ff187819 */ /* 0x000fc40000011617 */
[----:B------:R-:W-:Y:S02]  /*3820*/  LEA R100, P4, R148, R121, 0x2 ;  /* 0x0000007994647211 */ /* 0x000fe400078810ff */
[----:B------:R-:W-:Y:S02]  /*3830*/  ISETP.NE.U32.AND P3, PT, R25, RZ, PT ;  /* 0x000000ff1900720c */ /* 0x000fe40003f65070 */
[----:B------:R-:W-:Y:S02]  /*3840*/  LEA.HI.X.SX32 R99, R149, R27, 0x2, P1 ;  /* 0x0000001b95637211 */ /* 0x000fe400008f16ff */
[----:B------:R-:W-:Y:S02]  /*3850*/  LOP3.LUT R125, R125, R24, RZ, 0x3c, !PT ;  /* 0x000000187d7d7212 */ /* 0x000fe400078e3cff */
[----:B------:R-:W-:Y:S02]  /*3860*/  LEA R102, P1, R158, R121, 0x2 ;  /* 0x000000799e667211 */ /* 0x000fe400078210ff */
[----:B------:R-:W-:Y:S01]  /*3870*/  LEA.HI.X.SX32 R101, R148, R27, 0x2, P4 ;  /* 0x0000001b94657211 */ /* 0x000fe200020f16ff */
[----:B------:R-:W-:Y:S01]  /*3880*/  VIADD R143, R125, UR10 ;  /* 0x0000000a7d8f7c36 */ /* 0x000fe20008000000 */
[----:B------:R-:W-:-:S02]  /*3890*/  LEA R104, P4, R156, R121, 0x2 ;  /* 0x000000799c687211 */ /* 0x000fc400078810ff */
[----:B------:R-:W-:Y:S02]  /*38a0*/  LEA.HI.X.SX32 R103, R158, R27, 0x2, P1 ;  /* 0x0000001b9e677211 */ /* 0x000fe400008f16ff */
[----:B------:R-:W-:Y:S01]  /*38b0*/  LEA R106, P1, R154, R121, 0x2 ;  /* 0x000000799a6a7211 */ /* 0x000fe200078210ff */
[----:B------:R1:W-:Y:S01]  /*38c0*/  LDGSTS.E [R143+0x8000], desc[UR16][R86.64], P3 ;  /* 0x08000000568f7fae */ /* 0x0003e200099a1010 */
[----:B------:R-:W-:Y:S02]  /*38d0*/  LEA.HI.X.SX32 R105, R156, R27, 0x2, P4 ;  /* 0x0000001b9c697211 */ /* 0x000fe400020f16ff */
[----:B------:R-:W-:Y:S01]  /*38e0*/  LEA R108, P4, R152, R121, 0x2 ;  /* 0x00000079986c7211 */ /* 0x000fe200078810ff */
[----:B------:R2:W-:Y:S01]  /*38f0*/  LDGSTS.E [R143+0x8400], desc[UR16][R88.64], P3 ;  /* 0x08400000588f7fae */ /* 0x0005e200099a1010 */
[----:B------:R-:W-:Y:S02]  /*3900*/  LOP3.LUT R185, R125, 0x40, RZ, 0x3c, !PT ;  /* 0x000000407db97812 */ /* 0x000fe400078e3cff */
[----:B------:R-:W-:Y:S01]  /*3910*/  LEA.HI.X.SX32 R107, R154, R27, 0x2, P1 ;  /* 0x0000001b9a6b7211 */ /* 0x000fe200008f16ff */
[----:B------:R3:W-:Y:S01]  /*3920*/  LDGSTS.E [R143+0x8800], desc[UR16][R90.64], P3 ;  /* 0x088000005a8f7fae */ /* 0x0007e200099a1010 */
[----:B------:R-:W-:Y:S01]  /*3930*/  LEA R110, P1, R147, R121, 0x2 ;  /* 0x00000079936e7211 */ /* 0x000fe200078210ff */
[----:B------:R-:W-:Y:S01]  /*3940*/  VIADD R141, R185, UR10 ;  /* 0x0000000ab98d7c36 */ /* 0x000fe20008000000 */
[----:B------:R-:W-:Y:S01]  /*3950*/  LEA.HI.X.SX32 R109, R152, R27, 0x2, P4 ;  /* 0x0000001b986d7211 */ /* 0x000fe200020f16ff */
[----:B------:R4:W-:Y:S01]  /*3960*/  LDGSTS.E [R143+0x8c00], desc[UR16][R92.64], P3 ;  /* 0x08c000005c8f7fae */ /* 0x0009e200099a1010 */
[----:B------:R-:W-:Y:S01]  /*3970*/  LEA R116, P4, R146, R121, 0x2 ;  /* 0x0000007992747211 */ /* 0x000fe200078810ff */
[----:B-1----:R-:W-:Y:S01]  /*3980*/  IMAD.WIDE R86, R3, 0x4, R86 ;  /* 0x0000000403567825 */ /* 0x002fe200078e0256 */
[----:B------:R-:W-:Y:S01]  /*3990*/  LEA.HI.X.SX32 R111, R147, R27, 0x2, P1 ;  /* 0x0000001b936f7211 */ /* 0x000fe200008f16ff */
[----:B------:R1:W-:Y:S01]  /*39a0*/  LDGSTS.E [R143+0x9000], desc[UR16][R94.64], P3 ;  /* 0x090000005e8f7fae */ /* 0x0003e200099a1010 */
[----:B------:R-:W-:Y:S01]  /*39b0*/  LEA R118, P1, R144, R121, 0x2 ;  /* 0x0000007990767211 */ /* 0x000fe200078210ff */
[C---:B--2---:R-:W-:Y:S01]  /*39c0*/  IMAD.WIDE R88, R3.reuse, 0x4, R88 ;  /* 0x0000000403587825 */ /* 0x044fe200078e0258 */
[----:B------:R-:W-:Y:S01]  /*39d0*/  LEA.HI.X.SX32 R117, R146, R27, 0x2, P4 ;  /* 0x0000001b92757211 */ /* 0x000fe200020f16ff */
[----:B------:R2:W-:Y:S01]  /*39e0*/  LDGSTS.E [R143+0x9400], desc[UR16][R96.64], P3 ;  /* 0x09400000608f7fae */ /* 0x0005e200099a1010 */
[----:B------:R-:W-:Y:S01]  /*39f0*/  LEA R120, P4, R142, R121, 0x2 ;  /* 0x000000798e787211 */ /* 0x000fe200078810ff */
[----:B---3--:R-:W-:Y:S01]  /*3a00*/  IMAD.WIDE R90, R3, 0x4, R90 ;  /* 0x00000004035a7825 */ /* 0x008fe200078e025a */
[-C--:B------:R-:W-:Y:S01]  /*3a10*/  LEA.HI.X.SX32 R119, R144, R27.reuse, 0x2, P1 ;  /* 0x0000001b90777211 */ /* 0x080fe200008f16ff */
[----:B------:R3:W-:Y:S01]  /*3a20*/  LDGSTS.E [R143+0x9800], desc[UR16][R98.64], P3 ;  /* 0x09800000628f7fae */ /* 0x0007e200099a1010 */
[----:B------:R-:W-:Y:S01]  /*3a30*/  LOP3.LUT R31, R31, 0xff, RZ, 0xc0, !PT ;  /* 0x000000ff1f1f7812 */ /* 0x000fe200078ec0ff */
[----:B----4-:R-:W-:Y:S01]  /*3a40*/  IMAD.WIDE R92, R3, 0x4, R92 ;  /* 0x00000004035c7825 */ /* 0x010fe200078e025c */
[----:B------:R-:W-:Y:S01]  /*3a50*/  LEA.HI.X.SX32 R121, R142, R27, 0x2, P4 ;  /* 0x0000001b8e797211 */ /* 0x000fe200020f16ff */
[----:B------:R4:W-:Y:S01]  /*3a60*/  LDGSTS.E [R143+0x9c00], desc[UR16][R100.64], P3 ;  /* 0x09c00000648f7fae */ /* 0x0009e200099a1010 */
[----:B------:R-:W-:Y:S01]  /*3a70*/  ISETP.GT.AND P1, PT, R160, 0x3f, PT ;  /* 0x0000003fa000780c */ /* 0x000fe20003f24270 */
[----:B------:R-:W-:-:S02]  /*3a80*/  IMAD.IADD R23, R26, 0x1, R31 ;  /* 0x000000011a177824 */ /* 0x000fc400078e021f */
[----:B------:R5:W-:Y:S01]  /*3a90*/  LDGSTS.E [R141+0x8200], desc[UR16][R102.64], P3 ;  /* 0x08200000668d7fae */ /* 0x000be200099a1010 */
[----:B------:R-:W-:Y:S01]  /*3aa0*/  SEL R22, R22, RZ, P1 ;  /* 0x000000ff16167207 */ /* 0x000fe20000800000 */
[----:B-1----:R-:W-:Y:S01]  /*3ab0*/  IMAD.WIDE R94, R3, 0x4, R94 ;  /* 0x00000004035e7825 */ /* 0x002fe200078e025e */
[----:B------:R-:W-:Y:S01]  /*3ac0*/  PRMT R23, R23, 0x5410, R28 ;  /* 0x0000541017177816 */ /* 0x000fe2000000001c */
[----:B------:R1:W-:Y:S02]  /*3ad0*/  LDGSTS.E [R141+0x8600], desc[UR16][R104.64], P3 ;  /* 0x08600000688d7fae */ /* 0x0003e400099a1010 */
[----:B--2---:R-:W-:Y:S01]  /*3ae0*/  IMAD.WIDE R96, R3, 0x4, R96 ;  /* 0x0000000403607825 */ /* 0x004fe200078e0260 */
[C---:B------:R-:W-:Y:S01]  /*3af0*/  SHF.R.U64 R25, R23.reuse, 0x1f, RZ ;  /* 0x0000001f17197819 */ /* 0x040fe200000012ff */
[----:B------:R2:W-:Y:S01]  /*3b00*/  LDGSTS.E [R141+0x8a00], desc[UR16][R106.64], P3 ;  /* 0x08a000006a8d7fae */ /* 0x0005e200099a1010 */
[----:B------:R-:W-:Y:S01]  /*3b10*/  SHF.R.U64 R24, R23, 0x1e, RZ ;  /* 0x0000001e17187819 */ /* 0x000fe200000012ff */
[----:B---3--:R-:W-:Y:S01]  /*3b20*/  IMAD.WIDE R98, R3, 0x4, R98 ;  /* 0x0000000403627825 */ /* 0x008fe200078e0262 */
[----:B------:R-:W-:Y:S01]  /*3b30*/  LOP3.LUT P4, RZ, R25, 0x1, RZ, 0xc0, !PT ;  /* 0x0000000119ff7812 */ /* 0x000fe2000788c0ff */
[----:B------:R3:W-:Y:S01]  /*3b40*/  LDGSTS.E [R141+0x8e00], desc[UR16][R108.64], P3 ;  /* 0x08e000006c8d7fae */ /* 0x0007e200099a1010 */
[----:B------:R-:W-:Y:S01]  /*3b50*/  LOP3.LUT P1, RZ, R24, 0x1, RZ, 0xc0, !PT ;  /* 0x0000000118ff7812 */ /* 0x000fe2000782c0ff */
[----:B----4-:R-:W-:Y:S01]  /*3b60*/  IMAD.WIDE R100, R3, 0x4, R100 ;  /* 0x0000000403647825 */ /* 0x010fe200078e0264 */
[C---:B------:R-:W-:Y:S01]  /*3b70*/  SHF.R.U64 R24, R23.reuse, 0x1d, RZ ;  /* 0x0000001d17187819 */ /* 0x040fe200000012ff */
[----:B------:R4:W-:Y:S01]  /*3b80*/  LDGSTS.E [R141+0x9200], desc[UR16][R110.64], P3 ;  /* 0x092000006e8d7fae */ /* 0x0009e200099a1010 */
[----:B------:R-:W-:Y:S01]  /*3b90*/  SHF.R.U64 R25, R23, 0x1c, RZ ;  /* 0x0000001c17197819 */ /* 0x000fe200000012ff */
[----:B-----5:R-:W-:-:S02]  /*3ba0*/  IMAD.WIDE R102, R3, 0x4, R102 ;  /* 0x0000000403667825 */ /* 0x020fc400078e0266 */
[----:B------:R5:W-:Y:S02]  /*3bb0*/  LDGSTS.E [R141+0x9600], desc[UR16][R116.64], P3 ;  /* 0x09600000748d7fae */ /* 0x000be400099a1010 */
[C---:B-1----:R-:W-:Y:S02]  /*3bc0*/  IMAD.WIDE R104, R3.reuse, 0x4, R104 ;  /* 0x0000000403687825 */ /* 0x042fe400078e0268 */
[----:B------:R1:W-:Y:S02]  /*3bd0*/  LDGSTS.E [R141+0x9a00], desc[UR16][R118.64], P3 ;  /* 0x09a00000768d7fae */ /* 0x0003e400099a1010 */
[C---:B--2---:R-:W-:Y:S02]  /*3be0*/  IMAD.WIDE R106, R3.reuse, 0x4, R106 ;  /* 0x00000004036a7825 */ /* 0x044fe400078e026a */
[----:B------:R2:W-:Y:S01]  /*3bf0*/  LDGSTS.E [R141+0x9e00], desc[UR16][R120.64], P3 ;  /* 0x09e00000788d7fae */ /* 0x0005e200099a1010 */
[----:B------:R-:W-:Y:S01]  /*3c00*/  LOP3.LUT P3, RZ, R24, 0x1, RZ, 0xc0, !PT ;  /* 0x0000000118ff7812 */ /* 0x000fe2000786c0ff */
[----:B---3--:R-:W-:Y:S01]  /*3c10*/  IMAD.WIDE R108, R3, 0x4, R108 ;  /* 0x00000004036c7825 */ /* 0x008fe200078e026c */
[----:B------:R-:W-:Y:S01]  /*3c20*/  SHF.R.U64 R24, R23, 0x1b, RZ ;  /* 0x0000001b17187819 */ /* 0x000fe200000012ff */
[----:B------:R-:W0:Y:S02]  /*3c30*/  LDGDEPBAR ;  /* 0x00000000000079af */ /* 0x000e240000000000 */
[C---:B----4-:R-:W-:Y:S01]  /*3c40*/  IMAD.WIDE R110, R3.reuse, 0x4, R110 ;  /* 0x00000004036e7825 */ /* 0x050fe200078e026e */
[----:B------:R-:W-:Y:S03]  /*3c50*/  BAR.SYNC.DEFER_BLOCKING 0x0 ;  /* 0x0000000000007b1d */ /* 0x000fe60000010000 */
[----:B-----5:R-:W-:-:S04]  /*3c60*/  IMAD.WIDE R116, R3, 0x4, R116 ;  /* 0x0000000403747825 */ /* 0x020fc800078e0274 */
[----:B-1----:R-:W-:-:S04]  /*3c70*/  IMAD.WIDE R118, R3, 0x4, R118 ;  /* 0x0000000403767825 */ /* 0x002fc800078e0276 */
[----:B--2---:R-:W-:Y:S01]  /*3c80*/  IMAD.WIDE R120, R3, 0x4, R120 ;  /* 0x0000000403787825 */ /* 0x004fe200078e0278 */
[----:B------:R-:W-:Y:S01]  /*3c90*/  @!PT LDS RZ, [RZ] ;  /* 0x00000000fffff984 */ /* 0x000fe20000000800 */
[----:B------:R-:W-:Y:S01]  /*3ca0*/  @!PT LDS RZ, [RZ] ;  /* 0x00000000fffff984 */ /* 0x000fe20000000800 */
[----:B------:R-:W-:Y:S01]  /*3cb0*/  @!PT LDS RZ, [RZ] ;  /* 0x00000000fffff984 */ /* 0x000fe20000000800 */
[----:B------:R1:W-:Y:S01]  /*3cc0*/  LDGSTS.E [R165+0x4000], desc[UR16][R20.64], P4 ;  /* 0x0400000014a57fae */ /* 0x0003e2000a1a1010 */
[----:B------:R-:W-:Y:S02]  /*3cd0*/  LOP3.LUT P4, RZ, R25, 0x1, RZ, 0xc0, !PT ;  /* 0x0000000119ff7812 */ /* 0x000fe4000788c0ff */
[C---:B------:R-:W-:Y:S01]  /*3ce0*/  SHF.R.U64 R25, R23.reuse, 0x19, RZ ;  /* 0x0000001917197819 */ /* 0x040fe200000012ff */
[----:B------:R-:W-:Y:S01]  /*3cf0*/  LDGSTS.E [R165+0x4004], desc[UR16][R18.64], P1 ;  /* 0x0400400012a57fae */ /* 0x000fe200089a1010 */
[----:B------:R-:W-:Y:S02]  /*3d00*/  LOP3.LUT P1, RZ, R24, 0x1, RZ, 0xc0, !PT ;  /* 0x0000000118ff7812 */ /* 0x000fe4000782c0ff */
[----:B------:R-:W-:Y:S01]  /*3d10*/  SHF.R.U64 R24, R23, 0x1a, RZ ;  /* 0x0000001a17187819 */ /* 0x000fe200000012ff */
[----:B------:R-:W-:Y:S03]  /*3d20*/  LDGSTS.E [R165+0x4008], desc[UR16][R16.64], P3 ;  /* 0x0400800010a57fae */ /* 0x000fe600099a1010 */
[----:B------:R-:W-:-:S02]  /*3d30*/  LOP3.LUT P3, RZ, R24, 0x1, RZ, 0xc0, !PT ;  /* 0x0000000118ff7812 */ /* 0x000fc4000786c0ff */
[----:B------:R-:W-:Y:S01]  /*3d40*/  SHF.R.U64 R24, R23, 0x18, RZ ;  /* 0x0000001817187819 */ /* 0x000fe200000012ff */
[----:B------:R-:W-:Y:S01]  /*3d50*/  LDGSTS.E [R165+0x400c], desc[UR16][R14.64], P4 ;  /* 0x0400c0000ea57fae */ /* 0x000fe2000a1a1010 */
[----:B------:R-:W-:Y:S02]  /*3d60*/  LOP3.LUT P4, RZ, R25, 0x1, RZ, 0xc0, !PT ;  /* 0x0000000119ff7812 */ /* 0x000fe4000788c0ff */
[C---:B------:R-:W-:Y:S01]  /*3d70*/  SHF.R.U64 R25, R23.reuse, 0x16, RZ ;  /* 0x0000001617197819 */ /* 0x040fe200000012ff */
[----:B------:R-:W-:Y:S01]  /*3d80*/  LDGSTS.E [R165+0x4010], desc[UR16][R12.64], P1 ;  /* 0x040100000ca57fae */ /* 0x000fe200089a1010 */
[----:B------:R-:W-:Y:S02]  /*3d90*/  LOP3.LUT P1, RZ, R24, 0x1, RZ, 0xc0, !PT ;  /* 0x0000000118ff7812 */ /* 0x000fe4000782c0ff */
[----:B------:R-:W-:-:S03]  /*3da0*/  SHF.R.U64 R24, R23, 0x17, RZ ;  /* 0x0000001717187819 */ /* 0x000fc600000012ff */
[----:B------:R-:W-:Y:S01]  /*3db0*/  LDGSTS.E [R165+0x4014], desc[UR16][R10.64], P3 ;  /* 0x040140000aa57fae */ /* 0x000fe200099a1010 */
[----:B------:R-:W-:Y:S02]  /*3dc0*/  LOP3.LUT P3, RZ, R24, 0x1, RZ, 0xc0, !PT ;  /* 0x0000000118ff7812 */ /* 0x000fe4000786c0ff */
[----:B------:R-:W-:Y:S01]  /*3dd0*/  SHF.R.U64 R24, R23, 0x15, RZ ;  /* 0x0000001517187819 */ /* 0x000fe200000012ff */
[----:B------:R-:W-:Y:S01]  /*3de0*/  LDGSTS.E [R165+0x4018], desc[UR16][R8.64], P4 ;  /* 0x0401800008a57fae */ /* 0x000fe2000a1a1010 */
[----:B------:R-:W-:Y:S02]  /*3df0*/  LOP3.LUT P4, RZ, R25, 0x1, RZ, 0xc0, !PT ;  /* 0x0000000119ff7812 */ /* 0x000fe4000788c0ff */
[C---:B------:R-:W-:Y:S01]  /*3e00*/  SHF.R.U64 R25, R23.reuse, 0x13, RZ ;  /* 0x0000001317197819 */ /* 0x040fe200000012ff */
[----:B------:R2:W-:Y:S01]  /*3e10*/  LDGSTS.E [R165+0x401c], desc[UR16][R6.64], P1 ;  /* 0x0401c00006a57fae */ /* 0x0005e200089a1010 */
[----:B------:R-:W-:Y:S02]  /*3e20*/  LOP3.LUT P1, RZ, R24, 0x1, RZ, 0xc0, !PT ;  /* 0x0000000118ff7812 */ /* 0x000fe4000782c0ff */
[----:B------:R-:W-:-:S03]  /*3e30*/  SHF.R.U64 R24, R23, 0x14, RZ ;  /* 0x0000001417187819 */ /* 0x000fc600000012ff */
[----:B------:R3:W-:Y:S01]  /*3e40*/  LDGSTS.E [R165+0x4020], desc[UR16][R4.64], P3 ;  /* 0x0402000004a57fae */ /* 0x0007e200099a1010 */
[----:B------:R-:W-:Y:S02]  /*3e50*/  LOP3.LUT P3, RZ, R24, 0x1, RZ, 0xc0, !PT ;  /* 0x0000000118ff7812 */ /* 0x000fe4000786c0ff */
[----:B------:R-:W-:Y:S01]  /*3e60*/  SHF.R.U64 R24, R23, 0x12, RZ ;  /* 0x0000001217187819 */ /* 0x000fe200000012ff */
[----:B------:R4:W-:Y:S01]  /*3e70*/  LDGSTS.E [R165+0x4024], desc[UR16][R36.64], P4 ;  /* 0x0402400024a57fae */ /* 0x0009e2000a1a1010 */
        /* <DEDUP_REMOVED lines=36> */
[----:B------:R-:W-:-:S03]  /*40c0*/  LOP3.LUT P4, RZ, R25, 0x1, RZ, 0xc0, !PT ;  /* 0x0000000119ff7812 */ /* 0x000fc6000788c0ff */
[----:B------:R4:W-:Y:S01]  /*40d0*/  LDGSTS.E [R165+0x4058], desc[UR16][R62.64], P1 ;  /* 0x040580003ea57fae */ /* 0x0009e200089a1010 */
[----:B------:R-:W-:Y:S02]  /*40e0*/  LOP3.LUT P1, RZ, R24, 0x1, RZ, 0xc0, !PT ;  /* 0x0000000118ff7812 */ /* 0x000fe4000782c0ff */
[----:B------:R-:W-:-:S03]  /*40f0*/  SHF.R.U64 R24, R23, 0x5, RZ ;  /* 0x0000000517187819 */ /* 0x000fc600000012ff */
[----:B------:R4:W-:Y:S01]  /*4100*/  LDGSTS.E [R165+0x405c], desc[UR16][R64.64], P3 ;  /* 0x0405c00040a57fae */ /* 0x0009e200099a1010 */
[----:B------:R-:W-:Y:S02]  /*4110*/  LOP3.LUT P3, RZ, R24, 0x1, RZ, 0xc0, !PT ;  /* 0x0000000118ff7812 */ /* 0x000fe4000786c0ff */
[C---:B------:R-:W-:Y:S01]  /*4120*/  SHF.R.U64 R24, R23.reuse, 0x4, RZ ;  /* 0x0000000417187819 */ /* 0x040fe200000012ff */
[----:B------:R4:W-:Y:S03]  /*4130*/  LDGSTS.E [R165+0x4060], desc[UR16][R66.64], P4 ;  /* 0x0406000042a57fae */ /* 0x0009e6000a1a1010 */
[----:B------:R-:W-:Y:S01]  /*4140*/  LOP3.LUT P4, RZ, R24, 0x1, RZ, 0xc0, !PT ;  /* 0x0000000118ff7812 */ /* 0x000fe2000788c0ff */
[----:B------:R4:W-:Y:S01]  /*4150*/  LDGSTS.E [R165+0x4064], desc[UR16][R68.64], P1 ;  /* 0x0406400044a57fae */ /* 0x0009e200089a1010 */
[----:B------:R-:W-:Y:S02]  /*4160*/  IADD3 R70, P1, PT, R20, R127, RZ ;  /* 0x0000007f14467210 */ /* 0x000fe40007f3e0ff */
[----:B-1----:R-:W-:-:S03]  /*4170*/  SHF.R.U64 R20, R23, 0x2, RZ ;  /* 0x0000000217147819 */ /* 0x002fc600000012ff */
[--C-:B------:R-:W-:Y:S01]  /*4180*/  IMAD.X R71, R21, 0x1, R129.reuse, P1 ;  /* 0x0000000115477824 */ /* 0x100fe200008e0681 */
[-C--:B------:R-:W-:Y:S01]  /*4190*/  IADD3 R76, P1, PT, R18, R127.reuse, RZ ;  /* 0x0000007f124c7210 */ /* 0x080fe20007f3e0ff */
[----:B------:R4:W-:Y:S01]  /*41a0*/  LDGSTS.E [R165+0x4068], desc[UR16][R72.64], P3 ;  /* 0x0406800048a57fae */ /* 0x0009e200099a1010 */
[C---:B------:R-:W-:Y:S02]  /*41b0*/  SHF.R.U64 R21, R23.reuse, 0x3, RZ ;  /* 0x0000000317157819 */ /* 0x040fe400000012ff */
[----:B------:R-:W-:Y:S01]  /*41c0*/  SHF.R.U64 R23, R23, 0x1, RZ ;  /* 0x0000000117177819 */ /* 0x000fe200000012ff */
[----:B------:R-:W-:Y:S01]  /*41d0*/  IMAD.X R77, R19, 0x1, R129, P1 ;  /* 0x00000001134d7824 */ /* 0x000fe200008e0681 */
[----:B------:R-:W-:Y:S01]  /*41e0*/  LOP3.LUT P3, RZ, R21, 0x1, RZ, 0xc0, !PT ;  /* 0x0000000115ff7812 */ /* 0x000fe2000786c0ff */
[----:B------:R4:W-:Y:S01]  /*41f0*/  LDGSTS.E [R165+0x406c], desc[UR16][R74.64], P4 ;  /* 0x0406c0004aa57fae */ /* 0x0009e2000a1a1010 */
[----:B------:R-:W-:Y:S02]  /*4200*/  LOP3.LUT P1, RZ, R20, 0x1, RZ, 0xc0, !PT ;  /* 0x0000000114ff7812 */ /* 0x000fe4000782c0ff */
[----:B------:R-:W-:-:S05]  /*4210*/  IADD3 R78, P4, PT, R16, R127, RZ ;  /* 0x0000007f104e7210 */ /* 0x000fca0007f9e0ff */
[----:B------:R-:W-:Y:S01]  /*4220*/  IMAD.X R79, R17, 0x1, R129, P4 ;  /* 0x00000001114f7824 */ /* 0x000fe200020e0681 */
[----:B------:R-:W-:-:S03]  /*4230*/  IADD3 R80, P4, PT, R14, R127, RZ ;  /* 0x0000007f0e507210 */ /* 0x000fc60007f9e0ff */
[----:B------:R4:W-:Y:S01]  /*4240*/  LDGSTS.E [R165+0x4070], desc[UR16][R82.64], P3 ;  /* 0x0407000052a57fae */ /* 0x0009e200099a1010 */
[----:B------:R-:W-:Y:S01]  /*4250*/  ISETP.NE.U32.AND P3, PT, R22, RZ, PT ;  /* 0x000000ff1600720c */ /* 0x000fe20003f65070 */
[--C-:B------:R-:W-:Y:S01]  /*4260*/  IMAD.X R81, R15, 0x1, R129.reuse, P4 ;  /* 0x000000010f517824 */ /* 0x100fe200020e0681 */
[----:B------:R-:W-:Y:S01]  /*4270*/  IADD3 R136, P4, PT, R6, R127, RZ ;  /* 0x0000007f06887210 */ /* 0x000fe20007f9e0ff */
[----:B------:R4:W-:Y:S01]  /*4280*/  LDGSTS.E [R165+0x4074], desc[UR16][R84.64], P1 ;  /* 0x0407400054a57fae */ /* 0x0009e200089a1010 */
[----:B------:R-:W-:Y:S01]  /*4290*/  LOP3.LUT P1, RZ, R23, 0x1, RZ, 0xc0, !PT ;  /* 0x0000000117ff7812 */ /* 0x000fe2000782c0ff */
[----:B--2---:R-:W-:Y:S02]  /*42a0*/  VIADD R6, R167, 0xffffffbe ;  /* 0xffffffbea7067836 */ /* 0x004fe40000000000 */
[----:B------:R-:W-:Y:S01]  /*42b0*/  IMAD.X R137, R7, 0x1, R129, P4 ;  /* 0x0000000107897824 */ /* 0x000fe200020e0681 */
[----:B------:R-:W-:Y:S01]  /*42c0*/  ISETP.NE.U32.AND P4, PT, RZ, UR7, PT ;  /* 0x00000007ff007c0c */ /* 0x000fe2000bf85070 */
[----:B------:R-:W-:-:S03]  /*42d0*/  VIADD R7, R167, 0xffffffbd ;  /* 0xffffffbda7077836 */ /* 0x000fc60000000000 */
[----:B------:R-:W-:-:S05]  /*42e0*/  ISETP.LT.OR P5, PT, R160, 0x20, P4 ;  /* 0x00000020a000780c */ /* 0x000fca00027a1670 */
[----:B------:R4:W-:Y:S01]  /*42f0*/  LDGSTS.E [R165+0x4078], desc[UR16][R112.64], P1 ;  /* 0x0407800070a57fae */ /* 0x0009e200089a1010 */
[----:B------:R-:W-:-:S03]  /*4300*/  IADD3 R130, P1, PT, R12, R127, RZ ;  /* 0x0000007f0c827210 */ /* 0x000fc60007f3e0ff */
[----:B------:R4:W-:Y:S01]  /*4310*/  LDGSTS.E [R165+0x407c], desc[UR16][R114.64], !P2 ;  /* 0x0407c00072a57fae */ /* 0x0009e2000d1a1010 */
[-C--:B------:R-:W-:Y:S01]  /*4320*/  IADD3 R132, P2, PT, R10, R127.reuse, RZ ;  /* 0x0000007f0a847210 */ /* 0x080fe20007f5e0ff */
[--C-:B------:R-:W-:Y:S01]  /*4330*/  IMAD.X R131, R13, 0x1, R129.reuse, P1 ;  /* 0x000000010d837824 */ /* 0x100fe200008e0681 */
[----:B------:R-:W-:Y:S01]  /*4340*/  IADD3 R138, P1, PT, R4, R127, RZ ;  /* 0x0000007f048a7210 */ /* 0x000fe20007f3e0ff */
[----:B------:R-:W0:Y:S01]  /*4350*/  LDGDEPBAR ;  /* 0x00000000000079af */ /* 0x000e220000000000 */
[----:B---3--:R-:W-:Y:S02]  /*4360*/  VIADD R4, R167, 0xffffffbf ;  /* 0xffffffbfa7047836 */ /* 0x008fe40000000000 */
[--C-:B------:R-:W-:Y:S01]  /*4370*/  IMAD.X R133, R11, 0x1, R129.reuse, P2 ;  /* 0x000000010b857824 */ /* 0x100fe200010e0681 */
[----:B------:R4:W-:Y:S01]  /*4380*/  LDGSTS.E [R143+0xa000], desc[UR16][R86.64], P3 ;  /* 0x0a000000568f7fae */ /* 0x0009e200099a1010 */
[----:B------:R-:W-:Y:S01]  /*4390*/  IMAD.X R139, R5, 0x1, R129, P1 ;  /* 0x00000001058b7824 */ /* 0x000fe200008e0681 */
[----:B------:R-:W-:-:S02]  /*43a0*/  ISETP.GE.U32.AND P1, PT, R4, 0x7fffffa0, PT ;  /* 0x7fffffa00400780c */ /* 0x000fc40003f26070 */
[----:B------:R4:W-:Y:S01]  /*43b0*/  LDGSTS.E [R143+0xa400], desc[UR16][R88.64], P3 ;  /* 0x0a400000588f7fae */ /* 0x0009e200099a1010 */
[----:B------:R-:W-:-:S03]  /*43c0*/  ISETP.GE.U32.AND P2, PT, R6, 0x7fffff9f, PT ;  /* 0x7fffff9f0600780c */ /* 0x000fc60003f46070 */
[----:B------:R4:W-:Y:S04]  /*43d0*/  LDGSTS.E [R143+0xa800], desc[UR16][R90.64], P3 ;  /* 0x0a8000005a8f7fae */ /* 0x0009e800099a1010 */
        /* <DEDUP_REMOVED lines=12> */
[----:B------:R4:W-:Y:S01]  /*44a0*/  LDGSTS.E [R141+0xbe00], desc[UR16][R120.64], P3 ;  /* 0x0be00000788d7fae */ /* 0x0009e200099a1010 */
[----:B------:R-:W-:-:S03]  /*44b0*/  IADD3 R134, P3, PT, R8, R127, RZ ;  /* 0x0000007f08867210 */ /* 0x000fc60007f7e0ff */
[----:B------:R-:W0:Y:S02]  /*44c0*/  LDGDEPBAR ;  /* 0x00000000000079af */ /* 0x000e240000000000 */
[----:B------:R-:W-:Y:S01]  /*44d0*/  IMAD.X R135, R9, 0x1, R129, P3 ;  /* 0x0000000109877824 */ /* 0x000fe200018e0681 */
[----:B------:R-:W-:Y:S01]  /*44e0*/  ISETP.GE.U32.AND P3, PT, R7, 0x7fffff9e, PT ;  /* 0x7fffff9e0700780c */ /* 0x000fe20003f66070 */
[----:B------:R-:W-:-:S04]  /*44f0*/  DEPBAR.LE SB0, 0x2 ;  /* 0x000080800000791a */ /* 0x000fc80000000000 */
[----:B------:R-:W-:Y:S06]  /*4500*/  BAR.SYNC.DEFER_BLOCKING 0x0 ;  /* 0x0000000000007b1d */ /* 0x000fec0000010000 */
[----:B----4-:R-:W-:Y:S05]  /*4510*/  @!P6 BRA `(.L_x_6) ;  /* 0x000000000024e947 */ /* 0x010fea0003800000 */
[----:B------:R-:W-:Y:S04]  /*4520*/  LDS.128 R4, [R165] ;  /* 0x00000000a5047984 */ /* 0x000fe80000000c00 */
[----:B------:R-:W-:Y:S04]  /*4530*/  LDS.128 R8, [R165+0x10] ;  /* 0x00001000a5087984 */ /* 0x000fe80000000c00 */
[----:B------:R-:W-:Y:S04]  /*4540*/  LDS.128 R12, [R165+0x20] ;  /* 0x00002000a50c7984 */ /* 0x000fe80000000c00 */
[----:B------:R-:W-:Y:S04]  /*4550*/  LDS.128 R16, [R165+0x30] ;  /* 0x00003000a5107984 */ /* 0x000fe80000000c00 */
[----:B------:R-:W-:Y:S04]  /*4560*/  LDS.128 R20, [R165+0x40] ;  /* 0x00004000a5147984 */ /* 0x000fe80000000c00 */
[----:B------:R-:W-:Y:S04]  /*4570*/  LDS.128 R24, [R165+0x50] ;  /* 0x00005000a5187984 */ /* 0x000fe80000000c00 */
[----:B------:R-:W-:Y:S04]  /*4580*/  LDS.128 R28, [R165+0x60] ;  /* 0x00006000a51c7984 */ /* 0x000fe80000000c00 */
[----:B------:R-:W1:Y:S02]  /*4590*/  LDS.128 R32, [R165+0x70] ;  /* 0x00007000a5207984 */ /* 0x000e640000000c00 */
[----:B-1----:R1:W-:Y:S02]  /*45a0*/  STTM.x32 tmem[UR11+0x40], R4 ;  /* 0x00004004000079ed */ /* 0x0023e400082c000b */
.L_x_6:
[----:B------:R-:W2:Y:S02]  /*45b0*/  FENCE.VIEW.ASYNC.T ;  /* 0x00000000000073c6 */ /* 0x000ea40000000200 */
[----:B--2---:R-:W-:Y:S06]  /*45c0*/  BAR.SYNC.DEFER_BLOCKING 0x0 ;  /* 0x0000000000007b1d */ /* 0x004fec0000010000 */
[----:B------:R-:W-:Y:S05]  /*45d0*/  @P5 BRA `(.L_x_7) ;  /* 0x0000000000745947 */ /* 0x000fea0003800000 */
[----:B------:R-:W-:Y:S02]  /*45e0*/  UIADD3 UR4, UPT, UPT, UR10, 0x8000, URZ ;  /* 0x000080000a047890 */ /* 0x000fe4000fffe0ff */
[----:B------:R-:W-:Y:S02]  /*45f0*/  UIADD3 UR9, UPT, UPT, UR18, 0x48, URZ ;  /* 0x0000004812097890 */ /* 0x000fe4000fffe0ff */
[----:B------:R-:W-:Y:S02]  /*4600*/  USHF.R.U32.HI UR4, URZ, 0x4, UR4 ;  /* 0x00000004ff047899 */ /* 0x000fe40008011604 */
[----:B------:R-:W-:Y:S02]  /*4610*/  UIADD3 UR14, UPT, UPT, UR18, 0x50, URZ ;  /* 0x00000050120e7890 */ /* 0x000fe4000fffe0ff */
[----:B------:R-:W-:Y:S02]  /*4620*/  USGXT.U32 UR6, UR4, 0xe ;  /* 0x0000000e0406789a */ /* 0x000fe40008000000 */
[----:B------:R-:W-:-:S02]  /*4630*/  UIADD3 UR15, UPT, UPT, UR18, 0x58, URZ ;  /* 0x00000058120f7890 */ /* 0x000fc4000fffe0ff */
[----:B------:R-:W-:Y:S01]  /*4640*/  UIADD3 UR22, UP0, UPT, UR6, 0x2, URZ ;  /* 0x0000000206167890 */ /* 0x000fe2000ff1e0ff */
[----:B------:R-:W-:Y:S01]  /*4650*/  UMOV UR4, URZ ;  /* 0x000000ff00047c82 */ /* 0x000fe20008000000 */
[----:B------:R-:W-:Y:S02]  /*4660*/  UMOV UR24, 0x0 ;  /* 0x0000000000187882 */ /* 0x000fe40000000000 */
[----:B------:R-:W-:Y:S01]  /*4670*/  UIADD3.X UR23, UPT, UPT, UR4, 0x40004040, URZ, UP0, !UPT ;  /* 0x4000404004177890 */ /* 0x000fe200087fe4ff */
[----:B------:R-:W-:Y:S01]  /*4680*/  UMOV UR25, 0x8100910 ;  /* 0x0810091000197882 */ /* 0x000fe20000000000 */
[----:B------:R-:W-:Y:S02]  /*4690*/  UMOV UR7, 0x40004040 ;  /* 0x4000404000077882 */ /* 0x000fe40000000000 */
[----:B------:R-:W-:Y:S01]  /*46a0*/  UIADD3.64 UR12, UPT, UPT, UR22, 0x2, URZ ;  /* 0x00000002160c7897 */ /* 0x000fe2000fffe0ff */
[----:B------:R2:W-:Y:S01]  /*46b0*/  UTCHMMA tmem[UR19], gdesc[UR6], tmem[UR18], tmem[UR24], idesc[UR25], !UPT ;  /* 0x00ff1806130079ea */ /* 0x0005e2000f800012 */
[----:B------:R-:W-:Y:S01]  /*46c0*/  UIADD3.64 UR20, UPT, UPT, UR22, 0x4, URZ ;  /* 0x0000000416147897 */ /* 0x000fe2000fffe0ff */
[----:B------:R-:W-:Y:S01]  /*46d0*/  UMOV UR26, 0x0 ;  /* 0x00000000001a7882 */ /* 0x000fe20000000000 */
[----:B------:R-:W-:Y:S01]  /*46e0*/  UMOV UR27, 0x8100910 ;  /* 0x08100910001b7882 */ /* 0x000fe20000000000 */
[----:B------:R-:W-:Y:S01]  /*46f0*/  UMOV UR28, 0x0 ;  /* 0x00000000001c7882 */ /* 0x000fe20000000000 */
[----:B------:R-:W-:Y:S01]  /*4700*/  UMOV UR29, 0x8100910 ;  /* 0x08100910001d7882 */ /* 0x000fe20000000000 */
[----:B------:R-:W-:Y:S01]  /*4710*/  UMOV UR4, UR8 ;  /* 0x0000000800047c82 */ /* 0x000fe20008000000 */
[----:B------:R-:W-:Y:S01]  /*4720*/  UMOV UR5, URZ ;  /* 0x000000ff00057c82 */ /* 0x000fe20008000000 */
[----:B------:R-:W-:Y:S01]  /*4730*/  UMOV UR30, 0x0 ;  /* 0x00000000001e7882 */ /* 0x000fe20000000000 */
[----:B------:R-:W-:Y:S01]  /*4740*/  UMOV UR31, 0x8100910 ;  /* 0x08100910001f7882 */ /* 0x000fe20000000000 */
[----:B------:R2:W-:Y:S01]  /*4750*/  UTCHMMA tmem[UR9], gdesc[UR22], tmem[UR18], tmem[UR26], idesc[UR27], UPT ;  /* 0x00ff1a16090079ea */ /* 0x0005e2000b800012 */
[----:B------:R-:W-:Y:S01]  /*4760*/  UMOV UR4, UR4 ;  /* 0x0000000400047c82 */ /* 0x000fe20008000000 */
[----:B------:R2:W-:Y:S01]  /*4770*/  UTCHMMA tmem[UR14], gdesc[UR12], tmem[UR18], tmem[UR28], idesc[UR29], UPT ;  /* 0x00ff1c0c0e0079ea */ /* 0x0005e2000b800012 */
[----:B------:R2:W-:Y:S01]  /*4780*/  UTCHMMA tmem[UR15], gdesc[UR20], tmem[UR18], tmem[UR30], idesc[UR31], UPT ;  /* 0x00ff1e140f0079ea */ /* 0x0005e2000b800012 */
[----:B------:R2:W-:Y:S01]  /*4790*/  UTCBAR [UR4], URZ ;  /* 0x000000ff040073e9 */ /* 0x0005e200080000ff */
[----:B------:R-:W-:Y:S01]  /*47a0*/  NOP ;  /* 0x0000000000007918 */ /* 0x000fe20000000000 */
.L_x_7:
[----:B------:R-:W-:Y:S01]  /*47b0*/  BAR.SYNC.DEFER_BLOCKING 0x0 ;  /* 0x0000000000007b1d */ /* 0x000fe20000010000 */
[C---:B-1----:R-:W-:Y:S02]  /*47c0*/  VIADD R5, R167.reuse, 0xffffffbb ;  /* 0xffffffbba7057836 */ /* 0x042fe40000000000 */
[C---:B------:R-:W-:Y:S02]  /*47d0*/  VIADD R7, R167.reuse, 0xffffffba ;  /* 0xffffffbaa7077836 */ /* 0x040fe40000000000 */
[----:B------:R-:W-:Y:S01]  /*47e0*/  VIADD R10, R167, 0xffffffb9 ;  /* 0xffffffb9a70a7836 */ /* 0x000fe20000000000 */
[----:B------:R-:W-:Y:S01]  /*47f0*/  ISETP.GE.U32.AND P5, PT, R5, 0x7fffff9c, PT ;  /* 0x7fffff9c0500780c */ /* 0x000fe20003fa6070 */
[C---:B------:R-:W-:Y:S01]  /*4800*/  VIADD R11, R167.reuse, 0xffffffb8 ;  /* 0xffffffb8a70b7836 */ /* 0x040fe20000000000 */
[----:B--2---:R-:W-:Y:S01]  /*4810*/  UMOV UR4, URZ ;  /* 0x000000ff00047c82 */ /* 0x004fe20008000000 */
[C---:B------:R-:W-:Y:S02]  /*4820*/  VIADD R12, R167.reuse, 0xffffffb6 ;  /* 0xffffffb6a70c7836 */ /* 0x040fe40000000000 */
[----:B------:R-:W-:-:S02]  /*4830*/  VIADD R13, R167, 0xffffffb5 ;  /* 0xffffffb5a70d7836 */ /* 0x000fc40000000000 */
[C---:B------:R-:W-:Y:S02]  /*4840*/  VIADD R16, R167.reuse, 0xffffffb3 ;  /* 0xffffffb3a7107836 */ /* 0x040fe40000000000 */
[C---:B------:R-:W-:Y:S02]  /*4850*/  VIADD R17, R167.reuse, 0xffffffac ;  /* 0xffffffaca7117836 */ /* 0x040fe40000000000 */
[C---:B------:R-:W-:Y:S02]  /*4860*/  VIADD R20, R167.reuse, 0xffffffa6 ;  /* 0xffffffa6a7147836 */ /* 0x040fe40000000000 */
[C---:B------:R-:W-:Y:S02]  /*4870*/  VIADD R19, R167.reuse, 0xffffffa7 ;  /* 0xffffffa7a7137836 */ /* 0x040fe40000000000 */
[C---:B------:R-:W-:Y:S02]  /*4880*/  VIADD R23, R167.reuse, 0xffffffb2 ;  /* 0xffffffb2a7177836 */ /* 0x040fe40000000000 */
[----:B------:R-:W-:Y:S01]  /*4890*/  VIADD R24, R167, 0xffffffa3 ;  /* 0xffffffa3a7187836 */ /* 0x000fe20000000000 */
[----:B------:R-:W-:Y:S01]  /*48a0*/  @!PT LDS RZ, [RZ] ;  /* 0x00000000fffff984 */ /* 0x000fe20000000800 */
[----:B------:R-:W-:Y:S01]  /*48b0*/  @!PT LDS RZ, [RZ] ;  /* 0x00000000fffff984 */ /* 0x000fe20000000800 */
[----:B------:R-:W-:Y:S01]  /*48c0*/  @!PT LDS RZ, [RZ] ;  /* 0x00000000fffff984 */ /* 0x000fe20000000800 */
[----:B------:R-:W-:Y:S01]  /*48d0*/  LDGSTS.E [R165], desc[UR16][R70.64], !P1 ;  /* 0x0000000046a57fae */ /* 0x000fe2000c9a1010 */
[----:B------:R-:W-:-:S03]  /*48e0*/  ISETP.GE.U32.AND P1, PT, R187, 0x7fffff9d, PT ;  /* 0x7fffff9dbb00780c */ /* 0x000fc60003f26070 */
[----:B------:R-:W-:Y:S01]  /*48f0*/  LDGSTS.E [R165+0x4], desc[UR16][R76.64], !P2 ;  /* 0x000040004ca57fae */ /* 0x000fe2000d1a1010 */
[----:B------:R-:W-:-:S03]  /*4900*/  IADD3 R8, P2, PT, R38, R127, RZ ;  /* 0x0000007f26087210 */ /* 0x000fc60007f5e0ff */
[----:B------:R-:W-:Y:S01]  /*4910*/  LDGSTS.E [R165+0x8], desc[UR16][R78.64], !P3 ;  /* 0x000080004ea57fae */ /* 0x000fe2000d9a1010 */
[----:B------:R-:W-:Y:S01]  /*4920*/  IADD3 R4, P3, PT, R36, R127, RZ ;  /* 0x0000007f24047210 */ /* 0x000fe20007f7e0ff */
[----:B------:R-:W-:Y:S01]  /*4930*/  IMAD.X R9, R39, 0x1, R129, P2 ;  /* 0x0000000127097824 */ /* 0x000fe200010e0681 */
[----:B------:R-:W-:-:S03]  /*4940*/  ISETP.GE.U32.AND P2, PT, R7, 0x7fffff9b, PT ;  /* 0x7fffff9b0700780c */ /* 0x000fc60003f46070 */
[--C-:B------:R-:W-:Y:S01]  /*4950*/  IMAD.X R5, R37, 0x1, R129.reuse, P3 ;  /* 0x0000000125057824 */ /* 0x100fe200018e0681 */
[----:B------:R-:W-:Y:S01]  /*4960*/  IADD3 R6, P3, PT, R40, R127, RZ ;  /* 0x0000007f28067210 */ /* 0x000fe20007f7e0ff */
[----:B------:R-:W-:Y:S01]  /*4970*/  LDGSTS.E [R165+0xc], desc[UR16][R80.64], !P1 ;  /* 0x0000c00050a57fae */ /* 0x000fe2000c9a1010 */
[----:B------:R-:W-:Y:S01]  /*4980*/  ISETP.GE.U32.AND P1, PT, R11, 0x7fffff99, PT ;  /* 0x7fffff990b00780c */ /* 0x000fe20003f26070 */
[----:B------:R-:W-:Y:S02]  /*4990*/  VIADD R11, R167, 0xffffffb7 ;  /* 0xffffffb7a70b7836 */ /* 0x000fe40000000000 */
[----:B------:R-:W-:Y:S01]  /*49a0*/  IMAD.X R7, R41, 0x1, R129, P3 ;  /* 0x0000000129077824 */ /* 0x000fe200018e0681 */
[----:B------:R-:W-:Y:S01]  /*49b0*/  ISETP.GE.U32.AND P3, PT, R10, 0x7fffff9a, PT ;  /* 0x7fffff9a0a00780c */ /* 0x000fe20003f66070 */
[----:B------:R-:W-:Y:S01]  /*49c0*/  LDGSTS.E [R165+0x10], desc[UR16][R130.64], !P5 ;  /* 0x0001000082a57fae */ /* 0x000fe2000e9a1010 */
[----:B------:R-:W-:Y:S01]  /*49d0*/  ISETP.GE.U32.AND P5, PT, R11, 0x7fffff98, PT ;  /* 0x7fffff980b00780c */ /* 0x000fe20003fa6070 */
[----:B------:R-:W-:-:S02]  /*49e0*/  IMAD.SHL.U32 R37, R3, 0x4, RZ ;  /* 0x0000000403257824 */ /* 0x000fc400078e00ff */
[----:B------:R-:W-:Y:S01]  /*49f0*/  LDGSTS.E [R165+0x14], desc[UR16][R132.64], !P2 ;  /* 0x0001400084a57fae */ /* 0x000fe2000d1a1010 */
[----:B------:R-:W-:-:S05]  /*4a00*/  IADD3 R10, P2, PT, R42, R127, RZ ;  /* 0x0000007f2a0a7210 */ /* 0x000fca0007f5e0ff */
[----:B------:R-:W-:Y:S01]  /*4a10*/  IMAD.X R11, R43, 0x1, R129, P2 ;  /* 0x000000012b0b7824 */ /* 0x000fe200010e0681 */
[----:B------:R-:W-:Y:S01]  /*4a20*/  ISETP.GE.U32.AND P2, PT, R12, 0x7fffff97, PT ;  /* 0x7fffff970c00780c */ /* 0x000fe20003f46070 */
[----:B------:R-:W-:Y:S01]  /*4a30*/  LDGSTS.E [R165+0x18], desc[UR16][R134.64], !P3 ;  /* 0x0001800086a57fae */ /* 0x000fe2000d9a1010 */
[----:B------:R-:W-:Y:S01]  /*4a40*/  ISETP.GE.U32.AND P3, PT, R13, 0x7fffff96, PT ;  /* 0x7fffff960d00780c */ /* 0x000fe20003f66070 */
[----:B------:R-:W-:Y:S02]  /*4a50*/  VIADD R13, R167, 0xffffffb4 ;  /* 0xffffffb4a70d7836 */ /* 0x000fe40000000000 */
[----:B------:R-:W-:Y:S01]  /*4a60*/  LDGSTS.E [R165+0x1c], desc[UR16][R136.64], !P1 ;  /* 0x0001c00088a57fae */ /* 0x000fe2000c9a1010 */
[----:B------:R-:W-:-:S03]  /*4a70*/  IADD3 R14, P1, PT, R44, R127, RZ ;  /* 0x0000007f2c0e7210 */ /* 0x000fc60007f3e0ff */
[----:B------:R-:W-:Y:S01]  /*4a80*/  LDGSTS.E [R165+0x20], desc[UR16][R138.64], !P5 ;  /* 0x000200008aa57fae */ /* 0x000fe2000e9a1010 */
[----:B------:R-:W-:Y:S01]  /*4a90*/  IADD3 R12, P5, PT, R46, R127, RZ ;  /* 0x0000007f2e0c7210 */ /* 0x000fe20007fbe0ff */
[----:B------:R-:W-:Y:S01]  /*4aa0*/  IMAD.X R15, R45, 0x1, R129, P1 ;  /* 0x000000012d0f7824 */ /* 0x000fe200008e0681 */
[----:B------:R-:W-:Y:S01]  /*4ab0*/  ISETP.GE.U32.AND P1, PT, R13, 0x7fffff95, PT ;  /* 0x7fffff950d00780c */ /* 0x000fe20003f26070 */
[----:B------:R1:W-:Y:S01]  /*4ac0*/  LDGSTS.E [R165+0x24], desc[UR16][R4.64], !P2 ;  /* 0x0002400004a57fae */ /* 0x0003e2000d1a1010 */
[----:B------:R-:W-:Y:S01]  /*4ad0*/  ISETP.GE.U32.AND P2, PT, R16, 0x7fffff94, PT ;  /* 0x7fffff941000780c */ /* 0x000fe20003f46070 */
[----:B------:R-:W-:Y:S02]  /*4ae0*/  VIADD R16, R167, 0xffffffad ;  /* 0xffffffada7107836 */ /* 0x000fe40000000000 */
[----:B------:R2:W-:Y:S01]  /*4af0*/  LDGSTS.E [R165+0x28], desc[UR16][R8.64], !P3 ;  /* 0x0002800008a57fae */ /* 0x0005e2000d9a1010 */
[----:B------:R-:W-:Y:S01]  /*4b00*/  ISETP.GE.U32.AND P3, PT, R17, 0x7fffff8d, PT ;  /* 0x7fffff8d1100780c */ /* 0x000fe20003f66070 */
[----:B------:R-:W-:-:S02]  /*4b10*/  VIADD R17, R167, 0xffffffae ;  /* 0xffffffaea7117836 */ /* 0x000fc40000000000 */
[----:B------:R-:W-:-:S03]  /*4b20*/  IMAD.X R13, R47, 0x1, R129, P5 ;  /* 0x000000012f0d7824 */ /* 0x000fc600028e0681 */
[----:B------:R-:W-:Y:S01]  /*4b30*/  ISETP.GE.U32.AND P5, PT, R17, 0x7fffff8f, PT ;  /* 0x7fffff8f1100780c */ /* 0x000fe20003fa6070 */
[----:B------:R3:W-:Y:S01]  /*4b40*/  LDGSTS.E [R165+0x2c], desc[UR16][R6.64], !P1 ;  /* 0x0002c00006a57fae */ /* 0x0007e2000c9a1010 */
[----:B------:R-:W-:Y:S01]  /*4b50*/  ISETP.GE.U32.AND P1, PT, R16, 0x7fffff8e, PT ;  /* 0x7fffff8e1000780c */ /* 0x000fe20003f26070 */
[C---:B-1----:R-:W-:Y:S01]  /*4b60*/  VIADD R5, R167.reuse, 0xffffffa8 ;  /* 0xffffffa8a7057836 */ /* 0x042fe20000000000 */
[----:B------:R-:W-:Y:S01]  /*4b70*/  SEL R17, RZ, 0x1, P3 ;  /* 0x00000001ff117807 */ /* 0x000fe20001800000 */
[C---:B------:R-:W-:Y:S01]  /*4b80*/  VIADD R16, R167.reuse, 0xffffffaf ;  /* 0xffffffafa7107836 */ /* 0x040fe20000000000 */
[----:B--2---:R-:W-:Y:S01]  /*4b90*/  SEL R8, RZ, 0x1fffe, P1 ;  /* 0x0001fffeff087807 */ /* 0x004fe20000800000 */
[----:B------:R-:W-:Y:S01]  /*4ba0*/  VIADD R4, R167, 0xffffffa9 ;  /* 0xffffffa9a7047836 */ /* 0x000fe20000000000 */
[----:B------:R-:W-:Y:S01]  /*4bb0*/  ISETP.GE.U32.AND P1, PT, R5, 0x7fffff89, PT ;  /* 0x7fffff890500780c */ /* 0x000fe20003f26070 */
[----:B------:R-:W-:Y:S01]  /*4bc0*/  VIADD R5, R167, 0xffffffaa ;  /* 0xffffffaaa7057836 */ /* 0x000fe20000000000 */
[----:B------:R-:W-:Y:S01]  /*4bd0*/  ISETP.GE.U32.AND P3, PT, R16, 0x7fffff90, PT ;  /* 0x7fffff901000780c */ /* 0x000fe20003f66070 */
[----:B------:R-:W-:Y:S01]  /*4be0*/  IMAD.IADD R8, R17, 0x1, R8 ;  /* 0x0000000111087824 */ /* 0x000fe200078e0208 */
[----:B------:R-:W-:Y:S01]  /*4bf0*/  SEL R9, RZ, 0x1, P1 ;  /* 0x00000001ff097807 */ /* 0x000fe20000800000 */
[----:B------:R1:W-:Y:S01]  /*4c00*/  LDGSTS.E [R165+0x30], desc[UR16][R10.64], !P2 ;  /* 0x000300000aa57fae */ /* 0x0003e2000d1a1010 */
[----:B---3--:R-:W-:-:S02]  /*4c10*/  SEL R6, RZ, 0x4, P5 ;  /* 0x00000004ff067807 */ /* 0x008fc40002800000 */
[----:B------:R-:W-:Y:S01]  /*4c20*/  ISETP.GE.U32.AND P5, PT, R4, 0x7fffff8a, PT ;  /* 0x7fffff8a0400780c */ /* 0x000fe20003fa6070 */
[----:B------:R-:W-:Y:S01]  /*4c30*/  VIADD R4, R167, 0xffffffab ;  /* 0xffffffaba7047836 */ /* 0x000fe20000000000 */
[----:B------:R-:W-:Y:S02]  /*4c40*/  SEL R7, RZ, 0x7fff8, P3 ;  /* 0x0007fff8ff077807 */ /* 0x000fe40001800000 */
[----:B------:R-:W-:Y:S01]  /*4c50*/  ISETP.GE.U32.AND P3, PT, R5, 0x7fffff8b, PT ;  /* 0x7fffff8b0500780c */ /* 0x000fe20003f66070 */
[C---:B------:R-:W-:Y:S01]  /*4c60*/  VIADD R5, R167.reuse, 0xffffffa4 ;  /* 0xffffffa4a7057836 */ /* 0x040fe20000000000 */
[----:B------:R-:W-:Y:S01]  /*4c70*/  ISETP.GE.U32.AND P1, PT, R4, 0x7fffff8c, PT ;  /* 0x7fffff8c0400780c */ /* 0x000fe20003f26070 */
[----:B------:R-:W-:Y:S01]  /*4c80*/  VIADD R4, R167, 0xffffffa5 ;  /* 0xffffffa5a7047836 */ /* 0x000fe20000000000 */
[----:B------:R-:W-:Y:S02]  /*4c90*/  SEL R18, RZ, 0x1fffe, P5 ;  /* 0x0001fffeff127807 */ /* 0x000fe40002800000 */
[----:B------:R-:W-:-:S02]  /*4ca0*/  ISETP.GE.U32.AND P5, PT, R5, 0x7fffff85, PT ;  /* 0x7fffff850500780c */ /* 0x000fc40003fa6070 */
[----:B------:R-:W-:Y:S01]  /*4cb0*/  SEL R5, RZ, 0x4, P3 ;  /* 0x00000004ff057807 */ /* 0x000fe20001800000 */
[----:B------:R-:W-:Y:S01]  /*4cc0*/  IMAD.IADD R9, R9, 0x1, R18 ;  /* 0x0000000109097824 */ /* 0x000fe200078e0212 */
[----:B------:R-:W-:Y:S01]  /*4cd0*/  ISETP.GE.U32.AND P3, PT, R4, 0x7fffff86, PT ;  /* 0x7fffff860400780c */ /* 0x000fe20003f66070 */
[C---:B------:R-:W-:Y:S01]  /*4ce0*/  VIADD R4, R167.reuse, 0xffffffa1 ;  /* 0xffffffa1a7047836 */ /* 0x040fe20000000000 */
[----:B------:R-:W-:Y:S02]  /*4cf0*/  SEL R16, RZ, 0x7fff8, P1 ;  /* 0x0007fff8ff107807 */ /* 0x000fe40000800000 */
[----:B------:R-:W-:Y:S01]  /*4d00*/  ISETP.GE.U32.AND P1, PT, R20, 0x7fffff87, PT ;  /* 0x7fffff871400780c */ /* 0x000fe20003f26070 */
[----:B------:R-:W-:Y:S01]  /*4d10*/  VIADD R20, R167, 0xffffffa2 ;  /* 0xffffffa2a7147836 */ /* 0x000fe20000000000 */
[----:B------:R-:W-:Y:S02]  /*4d20*/  SEL R22, RZ, 0x1fffe, P3 ;  /* 0x0001fffeff167807 */ /* 0x000fe40001800000 */
        /* <DEDUP_REMOVED lines=8> */
[----:B------:R-:W-:-:S02]  /*4db0*/  ISETP.GE.U32.AND P5, PT, R4, 0x7fffff81, PT ;  /* 0x7fffff810400780c */ /* 0x000fc40003fa6070 */
[----:B------:R-:W-:Y:S02]  /*4dc0*/  SEL R25, RZ, 0x1fffe, P3 ;  /* 0x0001fffeff197807 */ /* 0x000fe40001800000 */
[----:B------:R-:W-:Y:S02]  /*4dd0*/  ISETP.GE.U32.AND P3, PT, R23, 0x7fffff93, PT ;  /* 0x7fffff931700780c */ /* 0x000fe40003f66070 */
[----:B------:R-:W-:Y:S02]  /*4de0*/  SEL R23, RZ, 0x4, P1 ;  /* 0x00000004ff177807 */ /* 0x000fe40000800000 */
[----:B------:R-:W-:Y:S02]  /*4df0*/  ISETP.GE.U32.AND P1, PT, R24, 0x7fffff84, PT ;  /* 0x7fffff841800780c */ /* 0x000fe40003f26070 */
[----:B------:R-:W-:Y:S02]  /*4e00*/  SEL R24, RZ, 0x1, P5 ;  /* 0x00000001ff187807 */ /* 0x000fe40002800000 */
[----:B------:R-:W-:-:S02]  /*4e10*/  SEL R18, RZ, 0x7fff8, P1 ;  /* 0x0007fff8ff127807 */ /* 0x000fc40000800000 */
[----:B------:R-:W-:Y:S01]  /*4e20*/  LOP3.LUT R9, R9, 0x3, RZ, 0xc0, !PT ;  /* 0x0000000309097812 */ /* 0x000fe200078ec0ff */
[----:B------:R-:W-:Y:S01]  /*4e30*/  IMAD.IADD R24, R24, 0x1, R25 ;  /* 0x0000000118187824 */ /* 0x000fe200078e0219 */
[----:B------:R-:W-:Y:S01]  /*4e40*/  LOP3.LUT R21, R21, 0x3, RZ, 0xc0, !PT ;  /* 0x0000000315157812 */ /* 0x000fe200078ec0ff */
[----:B------:R2:W-:Y:S01]  /*4e50*/  LDGSTS.E [R165+0x34], desc[UR16][R14.64], !P3 ;  /* 0x000340000ea57fae */ /* 0x0005e2000d9a1010 */
[----:B------:R-:W-:Y:S02]  /*4e60*/  IADD3 R5, PT, PT, R9, R16, R5 ;  /* 0x0000001009057210 */ /* 0x000fe40007ffe005 */
[----:B------:R-:W-:Y:S02]  /*4e70*/  LOP3.LUT R24, R24, 0x3, RZ, 0xc0, !PT ;  /* 0x0000000318187812 */ /* 0x000fe400078ec0ff */
[----:B------:R-:W-:Y:S01]  /*4e80*/  IADD3 R19, PT, PT, R21, R20, R19 ;  /* 0x0000001415137210 */ /* 0x000fe20007ffe013 */
[----:B------:R-:W-:Y:S01]  /*4e90*/  IMAD.SHL.U32 R9, R5, 0x100, RZ ;  /* 0x0000010005097824 */ /* 0x000fe200078e00ff */
[----:B------:R-:W-:Y:S01]  /*4ea0*/  IADD3 R18, PT, PT, R24, R18, R23 ;  /* 0x0000001218127210 */ /* 0x000fe20007ffe017 */
[C---:B------:R-:W-:Y:S01]  /*4eb0*/  VIADD R5, R167.reuse, 0xffffffb1 ;  /* 0xffffffb1a7057836 */ /* 0x040fe20000000000 */
[----:B------:R-:W-:Y:S01]  /*4ec0*/  LOP3.LUT R8, R8, 0x3, RZ, 0xc0, !PT ;  /* 0x0000000308087812 */ /* 0x000fe200078ec0ff */
[----:B------:R-:W-:Y:S01]  /*4ed0*/  VIADD R167, R167, 0xffffffb0 ;  /* 0xffffffb0a7a77836 */ /* 0x000fe20000000000 */
[----:B------:R-:W-:-:S02]  /*4ee0*/  LOP3.LUT R18, R18, 0xf, RZ, 0xc0, !PT ;  /* 0x0000000f12127812 */ /* 0x000fc400078ec0ff */
[----:B------:R-:W-:Y:S02]  /*4ef0*/  IADD3 R8, PT, PT, R8, R7, R6 ;  /* 0x0000000708087210 */ /* 0x000fe40007ffe006 */
[----:B------:R-:W-:Y:S01]  /*4f00*/  LOP3.LUT R9, R9, 0xf00, RZ, 0xe2, !PT ;  /* 0x00000f0009097812 */ /* 0x000fe200078ee2ff */
[----:B------:R-:W-:Y:S01]  /*4f10*/  IMAD R18, R19, 0x10, R18 ;  /* 0x0000001013127824 */ /* 0x000fe200078e0212 */
[----:B------:R-:W-:Y:S02]  /*4f20*/  ISETP.GE.U32.AND P1, PT, R5, 0x7fffff92, PT ;  /* 0x7fffff920500780c */ /* 0x000fe40003f26070 */
[-C--:B------:R-:W-:Y:S01]  /*4f30*/  IADD3 R6, P2, PT, R48, R127.reuse, RZ ;  /* 0x0000007f30067210 */ /* 0x080fe20007f5e0ff */
[----:B------:R-:W-:Y:S01]  /*4f40*/  IMAD R5, R8, 0x1000, R9 ;  /* 0x0000100008057824 */ /* 0x000fe200078e0209 */
[----:B------:R-:W-:Y:S02]  /*4f50*/  LOP3.LUT R18, R18, 0xff, RZ, 0xc0, !PT ;  /* 0x000000ff12127812 */ /* 0x000fe400078ec0ff */
[-C--:B------:R-:W-:Y:S01]  /*4f60*/  IADD3 R16, P3, PT, R54, R127.reuse, RZ ;  /* 0x0000007f36107210 */ /* 0x080fe20007f7e0ff */
[----:B------:R-:W-:Y:S01]  /*4f70*/  IMAD.X R7, R49, 0x1, R129, P2 ;  /* 0x0000000131077824 */ /* 0x000fe200010e0681 */
[----:B------:R-:W-:Y:S01]  /*4f80*/  IADD3 R8, P2, PT, R50, R127, RZ ;  /* 0x0000007f32087210 */ /* 0x000fe20007f5e0ff */
[----:B------:R-:W-:-:S02]  /*4f90*/  IMAD.IADD R5, R5, 0x1, R18 ;  /* 0x0000000105057824 */ /* 0x000fc400078e0212 */
[--C-:B------:R-:W-:Y:S02]  /*4fa0*/  IMAD.X R17, R55, 0x1, R129.reuse, P3 ;  /* 0x0000000137117824 */ /* 0x100fe400018e0681 */
[----:B------:R3:W-:Y:S01]  /*4fb0*/  LDGSTS.E [R165+0x38], desc[UR16][R12.64], !P1 ;  /* 0x000380000ca57fae */ /* 0x0007e2000c9a1010 */
[----:B------:R-:W-:Y:S01]  /*4fc0*/  LOP3.LUT R5, R5, 0xffff, RZ, 0xc0, !PT ;  /* 0x0000ffff05057812 */ /* 0x000fe200078ec0ff */
[----:B------:R-:W-:Y:S01]  /*4fd0*/  IMAD.X R9, R51, 0x1, R129, P2 ;  /* 0x0000000133097824 */ /* 0x000fe200010e0681 */
[----:B------:R-:W-:Y:S02]  /*4fe0*/  ISETP.GE.U32.AND P1, PT, R167, 0x7fffff91, PT ;  /* 0x7fffff91a700780c */ /* 0x000fe40003f26070 */
[----:B------:R-:W-:Y:S02]  /*4ff0*/  SHF.R.U32.HI R19, RZ, 0xf, R5 ;  /* 0x0000000fff137819 */ /* 0x000fe40000011605 */
[----:B-1----:R-:W-:Y:S02]  /*5000*/  IADD3 R10, P2, PT, R52, R127, RZ ;  /* 0x0000007f340a7210 */ /* 0x002fe40007f5e0ff */
[----:B------:R-:W-:-:S02]  /*5010*/  LOP3.LUT P3, RZ, R19, 0x1, RZ, 0xc0, !PT ;  /* 0x0000000113ff7812 */ /* 0x000fc4000786c0ff */
[----:B--2---:R-:W-:Y:S01]  /*5020*/  SHF.R.U32.HI R14, RZ, 0xe, R5 ;  /* 0x0000000eff0e7819 */ /* 0x004fe20000011605 */
[----:B------:R-:W-:Y:S01]  /*5030*/  IMAD.X R11, R53, 0x1, R129, P2 ;  /* 0x00000001350b7824 */ /* 0x000fe200010e0681 */
[-C--:B------:R-:W-:Y:S02]  /*5040*/  IADD3 R18, P2, PT, R56, R127.reuse, RZ ;  /* 0x0000007f38127210 */ /* 0x080fe40007f5e0ff */
[----:B------:R-:W-:Y:S01]  /*5050*/  SHF.R.U32.HI R15, RZ, 0xd, R5 ;  /* 0x0000000dff0f7819 */ /* 0x000fe20000011605 */
[----:B------:R-:W-:Y:S01]  /*5060*/  LDGSTS.E [R165+0x3c], desc[UR16][R6.64], !P1 ;  /* 0x0003c00006a57fae */ /* 0x000fe2000c9a1010 */
[----:B------:R-:W-:Y:S01]  /*5070*/  LOP3.LUT P1, RZ, R14, 0x1, RZ, 0xc0, !PT ;  /* 0x000000010eff7812 */ /* 0x000fe2000782c0ff */
[----:B------:R-:W-:Y:S01]  /*5080*/  IMAD.X R19, R57, 0x1, R129, P2 ;  /* 0x0000000139137824 */ /* 0x000fe200010e0681 */
[-C--:B---3--:R-:W-:Y:S02]  /*5090*/  IADD3 R12, P2, PT, R58, R127.reuse, RZ ;  /* 0x0000007f3a0c7210 */ /* 0x088fe40007f5e0ff */
[----:B------:R-:W-:Y:S01]  /*50a0*/  SHF.R.U32.HI R22, RZ, 0xc, R5 ;  /* 0x0000000cff167819 */ /* 0x000fe20000011605 */
[----:B------:R1:W-:Y:S01]  /*50b0*/  LDGSTS.E [R165+0x40], desc[UR16][R8.64], P3 ;  /* 0x0004000008a57fae */ /* 0x0003e200099a1010 */
[----:B------:R-:W-:Y:S01]  /*50c0*/  IADD3 R14, P3, PT, R60, R127, RZ ;  /* 0x0000007f3c0e7210 */ /* 0x000fe20007f7e0ff */
[----:B------:R-:W-:Y:S01]  /*50d0*/  IMAD.X R13, R59, 0x1, R129, P2 ;  /* 0x000000013b0d7824 */ /* 0x000fe200010e0681 */
[----:B------:R-:W-:-:S03]  /*50e0*/  LOP3.LUT P2, RZ, R15, 0x1, RZ, 0xc0, !PT ;  /* 0x000000010fff7812 */ /* 0x000fc6000784c0ff */
[----:B------:R-:W-:Y:S01]  /*50f0*/  IMAD.X R15, R61, 0x1, R129, P3 ;  /* 0x000000013d0f7824 */ /* 0x000fe200018e0681 */
[----:B------:R-:W-:Y:S01]  /*5100*/  IADD3 R20, P3, PT, R62, R127, RZ ;  /* 0x0000007f3e147210 */ /* 0x000fe20007f7e0ff */
[----:B------:R2:W-:Y:S01]  /*5110*/  LDGSTS.E [R165+0x44], desc[UR16][R10.64], P1 ;  /* 0x000440000aa57fae */ /* 0x0005e200089a1010 */
[----:B------:R-:W-:-:S03]  /*5120*/  LOP3.LUT P1, RZ, R22, 0x1, RZ, 0xc0, !PT ;  /* 0x0000000116ff7812 */ /* 0x000fc6000782c0ff */
[----:B------:R-:W-:Y:S01]  /*5130*/  IMAD.X R21, R63, 0x1, R129, P3 ;  /* 0x000000013f157824 */ /* 0x000fe200018e0681 */
[-C--:B------:R-:W-:Y:S02]  /*5140*/  IADD3 R22, P3, PT, R66, R127.reuse, RZ ;  /* 0x0000007f42167210 */ /* 0x080fe40007f7e0ff */
[----:B-1----:R-:W-:Y:S01]  /*5150*/  SHF.R.U32.HI R8, RZ, 0xb, R5 ;  /* 0x0000000bff087819 */ /* 0x002fe20000011605 */
[----:B------:R1:W-:Y:S01]  /*5160*/  LDGSTS.E [R165+0x48], desc[UR16][R16.64], P2 ;  /* 0x0004800010a57fae */ /* 0x0003e200091a1010 */
[-C--:B------:R-:W-:Y:S01]  /*5170*/  IADD3 R6, P2, PT, R64, R127.reuse, RZ ;  /* 0x0000007f40067210 */ /* 0x080fe20007f5e0ff */
[----:B------:R-:W-:Y:S01]  /*5180*/  IMAD.X R23, R67, 0x1, R129, P3 ;  /* 0x0000000143177824 */ /* 0x000fe200018e0681 */
[----:B------:R-:W-:Y:S02]  /*5190*/  LOP3.LUT P3, RZ, R8, 0x1, RZ, 0xc0, !PT ;  /* 0x0000000108ff7812 */ /* 0x000fe4000786c0ff */
[----:B------:R-:W-:Y:S01]  /*51a0*/  SHF.R.U32.HI R8, RZ, 0xa, R5 ;  /* 0x0000000aff087819 */ /* 0x000fe20000011605 */
[----:B------:R-:W-:Y:S01]  /*51b0*/  IMAD.X R7, R65, 0x1, R129, P2 ;  /* 0x0000000141077824 */ /* 0x000fe200010e0681 */
[----:B------:R-:W-:Y:S01]  /*51c0*/  IADD3 R24, P2, PT, R68, R127, RZ ;  /* 0x0000007f44187210 */ /* 0x000fe20007f5e0ff */
[----:B------:R3:W-:Y:S01]  /*51d0*/  LDGSTS.E [R165+0x4c], desc[UR16][R18.64], P1 ;  /* 0x0004c00012a57fae */ /* 0x0007e200089a1010 */
[----:B------:R-:W-:-:S02]  /*51e0*/  LOP3.LUT P1, RZ, R8, 0x1, RZ, 0xc0, !PT ;  /* 0x0000000108ff7812 */ /* 0x000fc4000782c0ff */
[----:B------:R-:W-:Y:S01]  /*51f0*/  SHF.R.U32.HI R8, RZ, 0x9, R5 ;  /* 0x00000009ff087819 */ /* 0x000fe20000011605 */
[----:B------:R-:W-:Y:S01]  /*5200*/  IMAD.X R25, R69, 0x1, R129, P2 ;  /* 0x0000000145197824 */ /* 0x000fe200010e0681 */
[-C--:B--2---:R-:W-:Y:S02]  /*5210*/  IADD3 R10, P2, PT, R72, R127.reuse, RZ ;  /* 0x0000007f480a7210 */ /* 0x084fe40007f5e0ff */
[----:B------:R-:W-:Y:S01]  /*5220*/  SHF.R.U32.HI R9, RZ, 0x6, R5 ;  /* 0x00000006ff097819 */ /* 0x000fe20000011605 */
[----:B------:R2:W-:Y:S01]  /*5230*/  LDGSTS.E [R165+0x50], desc[UR16][R12.64], P3 ;  /* 0x000500000ca57fae */ /* 0x0005e200099a1010 */
[-C--:B-1----:R-:W-:Y:S01]  /*5240*/  IADD3 R16, P3, PT, R74, R127.reuse, RZ ;  /* 0x0000007f4a107210 */ /* 0x082fe20007f7e0ff */
[----:B------:R-:W-:Y:S01]  /*5250*/  IMAD.X R11, R73, 0x1, R129, P2 ;  /* 0x00000001490b7824 */ /* 0x000fe200010e0681 */
[----:B------:R-:W-:Y:S02]  /*5260*/  LOP3.LUT P2, RZ, R8, 0x1, RZ, 0xc0, !PT ;  /* 0x0000000108ff7812 */ /* 0x000fe4000784c0ff */
[----:B------:R-:W-:Y:S01]  /*5270*/  SHF.R.U32.HI R8, RZ, 0x8, R5 ;  /* 0x00000008ff087819 */ /* 0x000fe20000011605 */
[----:B------:R-:W-:Y:S01]  /*5280*/  IMAD.X R17, R75, 0x1, R129, P3 ;  /* 0x000000014b117824 */ /* 0x000fe200018e0681 */
[----:B------:R-:W-:Y:S01]  /*5290*/  IADD3 R26, P3, PT, R82, R127, RZ ;  /* 0x0000007f521a7210 */ /* 0x000fe20007f7e0ff */
[----:B------:R-:W-:Y:S01]  /*52a0*/  LDGSTS.E [R165+0x54], desc[UR16][R14.64], P1 ;  /* 0x000540000ea57fae */ /* 0x000fe200089a1010 */
[----:B------:R-:W-:-:S02]  /*52b0*/  LOP3.LUT P1, RZ, R8, 0x1, RZ, 0xc0, !PT ;  /* 0x0000000108ff7812 */ /* 0x000fc4000782c0ff */
[----:B------:R-:W-:Y:S01]  /*52c0*/  SHF.R.U32.HI R8, RZ, 0x7, R5 ;  /* 0x00000007ff087819 */ /* 0x000fe20000011605 */
[----:B------:R-:W-:Y:S01]  /*52d0*/  IMAD.X R27, R83, 0x1, R129, P3 ;  /* 0x00000001531b7824 */ /* 0x000fe200018e0681 */
[----:B---3--:R-:W-:-:S03]  /*52e0*/  IADD3 R18, P3, PT, R84, R127, RZ ;  /* 0x0000007f54127210 */ /* 0x008fc60007f7e0ff */
[----:B------:R1:W-:Y:S01]  /*52f0*/  LDGSTS.E [R165+0x58], desc[UR16][R20.64], P2 ;  /* 0x0005800014a57fae */ /* 0x0003e200091a1010 */
[-C--:B--2---:R-:W-:Y:S01]  /*5300*/  IADD3 R12, P2, PT, R112, R127.reuse, RZ ;  /* 0x0000007f700c7210 */ /* 0x084fe20007f5e0ff */
[----:B------:R-:W-:Y:S01]  /*5310*/  IMAD.X R19, R85, 0x1, R129, P3 ;  /* 0x0000000155137824 */ /* 0x000fe200018e0681 */
[----:B------:R-:W-:Y:S02]  /*5320*/  LOP3.LUT P3, RZ, R8, 0x1, RZ, 0xc0, !PT ;  /* 0x0000000108ff7812 */ /* 0x000fe4000786c0ff */
[----:B------:R-:W-:Y:S01]  /*5330*/  SHF.R.S32.HI R8, RZ, 0x1f, R3 ;  /* 0x0000001fff087819 */ /* 0x000fe20000011403 */
[----:B------:R-:W-:Y:S01]  /*5340*/  IMAD.X R13, R113, 0x1, R129, P2 ;  /* 0x00000001710d7824 */ /* 0x000fe200010e0681 */
[----:B------:R-:W-:Y:S01]  /*5350*/  IADD3 R28, P2, PT, R114, R127, RZ ;  /* 0x0000007f721c7210 */ /* 0x000fe20007f5e0ff */
[----:B------:R2:W-:Y:S01]  /*5360*/  LDGSTS.E [R165+0x5c], desc[UR16][R6.64], P1 ;  /* 0x0005c00006a57fae */ /* 0x0005e200089a1010 */
[----:B------:R-:W-:-:S03]  /*5370*/  SHF.L.U64.HI R39, R3, 0x2, R8 ;  /* 0x0000000203277819 */ /* 0x000fc60000010208 */
[----:B------:R-:W-:Y:S01]  /*5380*/  IMAD.X R29, R115, 0x1, R129, P2 ;  /* 0x00000001731d7824 */ /* 0x000fe200010e0681 */
[-C--:B-1----:R-:W-:Y:S02]  /*5390*/  IADD3 R20, P1, PT, R88, R37.reuse, RZ ;  /* 0x0000002558147210 */ /* 0x082fe40007f3e0ff */
[----:B------:R-:W-:Y:S01]  /*53a0*/  LOP3.LUT P2, RZ, R9, 0x1, RZ, 0xc0, !PT ;  /* 0x0000000109ff7812 */ /* 0x000fe2000784c0ff */
[----:B------:R1:W-:Y:S01]  /*53b0*/  LDGSTS.E [R165+0x60], desc[UR16][R22.64], P3 ;  /* 0x0006000016a57fae */ /* 0x0003e200099a1010 */
[----:B------:R-:W-:Y:S01]  /*53c0*/  SHF.R.U32.HI R9, RZ, 0x5, R5 ;  /* 0x00000005ff097819 */ /* 0x000fe20000011605 */
[----:B------:R-:W-:Y:S01]  /*53d0*/  IMAD.X R21, R89, 0x1, R39, P1 ;  /* 0x0000000159157824 */ /* 0x000fe200008e0627 */
[-C--:B------:R-:W-:Y:S02]  /*53e0*/  IADD3 R14, P3, PT, R86, R37.reuse, RZ ;  /* 0x00000025560e7210 */ /* 0x080fe40007f7e0ff */
[----:B------:R-:W-:Y:S02]  /*53f0*/  LOP3.LUT P1, RZ, R9, 0x1, RZ, 0xc0, !PT ;  /* 0x0000000109ff7812 */ /* 0x000fe4000782c0ff */
[----:B------:R-:W-:Y:S01]  /*5400*/  SHF.R.U32.HI R9, RZ, 0x4, R5 ;  /* 0x00000004ff097819 */ /* 0x000fe20000011605 */
[----:B------:R-:W-:Y:S01]  /*5410*/  IMAD.X R15, R87, 0x1, R39, P3 ;  /* 0x00000001570f7824 */ /* 0x000fe200018e0627 */
[----:B--2---:R-:W-:-:S03]  /*5420*/  IADD3 R6, P3, PT, R90, R37, RZ ;  /* 0x000000255a067210 */ /* 0x004fc60007f7e0ff */
[----:B------:R2:W-:Y:S01]  /*5430*/  LDGSTS.E [R165+0x64], desc[UR16][R24.64], P2 ;  /* 0x0006400018a57fae */ /* 0x0005e200091a1010 */
[-C--:B------:R-:W-:Y:S01]  /*5440*/  IADD3 R30, P2, PT, R94, R37.reuse, RZ ;  /* 0x000000255e1e7210 */ /* 0x080fe20007f5e0ff */
[----:B------:R-:W-:Y:S01]  /*5450*/  IMAD.X R7, R91, 0x1, R39, P3 ;  /* 0x000000015b077824 */ /* 0x000fe200018e0627 */
[----:B-1----:R-:W-:-:S03]  /*5460*/  IADD3 R22, P3, PT, R92, R37, RZ ;  /* 0x000000255c167210 */ /* 0x002fc60007f7e0ff */
[----:B------:R1:W-:Y:S01]  /*5470*/  LDGSTS.E [R165+0x68], desc[UR16][R10.64], P1 ;  /* 0x000680000aa57fae */ /* 0x0003e200089a1010 */
[----:B------:R-:W-:Y:S01]  /*5480*/  LOP3.LUT P1, RZ, R9, 0x1, RZ, 0xc0, !PT ;  /* 0x0000000109ff7812 */ /* 0x000fe2000782c0ff */
[--C-:B------:R-:W-:Y:S01]  /*5490*/  IMAD.X R23, R93, 0x1, R39.reuse, P3 ;  /* 0x000000015d177824 */ /* 0x100fe200018e0627 */
[-C--:B------:R-:W-:Y:S01]  /*54a0*/  IADD3 R32, P3, PT, R96, R37.reuse, RZ ;  /* 0x0000002560207210 */ /* 0x080fe20007f7e0ff */
[----:B------:R-:W-:Y:S01]  /*54b0*/  IMAD.X R31, R95, 0x1, R39, P2 ;  /* 0x000000015f1f7824 */ /* 0x000fe200010e0627 */
[-C--:B------:R-:W-:Y:S02]  /*54c0*/  IADD3 R34, P2, PT, R98, R37.reuse, RZ ;  /* 0x0000002562227210 */ /* 0x080fe40007f5e0ff */
[----:B------:R-:W-:Y:S01]  /*54d0*/  SHF.R.U32.HI R9, RZ, 0x3, R5 ;  /* 0x00000003ff097819 */ /* 0x000fe20000011605 */
[--C-:B------:R-:W-:Y:S01]  /*54e0*/  IMAD.X R33, R97, 0x1, R39.reuse, P3 ;  /* 0x0000000161217824 */ /* 0x100fe200018e0627 */
[-C--:B------:R-:W-:Y:S01]  /*54f0*/  IADD3 R40, P3, PT, R100, R37.reuse, RZ ;  /* 0x0000002564287210 */ /* 0x080fe20007f7e0ff */
[----:B------:R-:W-:Y:S01]  /*5500*/  IMAD.X R35, R99, 0x1, R39, P2 ;  /* 0x0000000163237824 */ /* 0x000fe200010e0627 */
[----:B--2---:R-:W-:-:S03]  /*5510*/  IADD3 R24, P2, PT, R102, R37, RZ ;  /* 0x0000002566187210 */ /* 0x004fc60007f5e0ff */
[----:B------:R2:W-:Y:S01]  /*5520*/  LDGSTS.E [R165+0x6c], desc[UR16][R16.64], P1 ;  /* 0x0006c00010a57fae */ /* 0x0005e200089a1010 */
[--C-:B------:R-:W-:Y:S01]  /*5530*/  IMAD.X R41, R101, 0x1, R39.reuse, P3 ;  /* 0x0000000165297824 */ /* 0x100fe200018e0627 */
[-C--:B-1----:R-:W-:Y:S01]  /*5540*/  IADD3 R10, P1, PT, R104, R37.reuse, RZ ;  /* 0x00000025680a7210 */ /* 0x082fe20007f3e0ff */
[--C-:B------:R-:W-:Y:S01]  /*5550*/  IMAD.X R25, R103, 0x1, R39.reuse, P2 ;  /* 0x0000000167197824 */ /* 0x100fe200010e0627 */
[----:B------:R-:W-:Y:S02]  /*5560*/  LOP3.LUT P3, RZ, R9, 0x1, RZ, 0xc0, !PT ;  /* 0x0000000109ff7812 */ /* 0x000fe4000786c0ff */
[----:B------:R-:W-:Y:S01]  /*5570*/  IADD3 R42, P2, PT, R106, R37, RZ ;  /* 0x000000256a2a7210 */ /* 0x000fe20007f5e0ff */
[----:B------:R-:W-:Y:S01]  /*5580*/  IMAD.X R11, R105, 0x1, R39, P1 ;  /* 0x00000001690b7824 */ /* 0x000fe200008e0627 */
[--C-:B------:R-:W-:Y:S02]  /*5590*/  SHF.R.U32.HI R9, RZ, 0x2, R5.reuse ;  /* 0x00000002ff097819 */ /* 0x100fe40000011605 */
[----:B------:R-:W-:Y:S01]  /*55a0*/  SHF.R.U32.HI R5, RZ, 0x1, R5 ;  /* 0x00000001ff057819 */ /* 0x000fe20000011605 */
[----:B------:R-:W-:Y:S01]  /*55b0*/  IMAD.X R43, R107, 0x1, R39, P2 ;  /* 0x000000016b2b7824 */ /* 0x000fe200010e0627 */
[----:B------:R-:W-:-:S02]  /*55c0*/  LOP3.LUT P1, RZ, R9, 0x1, RZ, 0xc0, !PT ;  /* 0x0000000109ff7812 */ /* 0x000fc4000782c0ff */
[----:B------:R-:W-:-:S03]  /*55d0*/  ISETP.GE.AND P2, PT, R126, R163, PT ;  /* 0x000000a37e00720c */ /* 0x000fc60003f46270 */
[----:B------:R1:W-:Y:S01]  /*55e0*/  LDGSTS.E [R165+0x70], desc[UR16][R26.64], P3 ;  /* 0x000700001aa57fae */ /* 0x0003e200099a1010 */
[----:B------:R-:W-:Y:S02]  /*55f0*/  SEL R9, RZ, 0x4, P2 ;  /* 0x00000004ff097807 */ /* 0x000fe40001000000 */
[----:B------:R-:W-:Y:S02]  /*5600*/  ISETP.GT.AND P2, PT, R160, 0x5f, PT ;  /* 0x0000005fa000780c */ /* 0x000fe40003f44270 */
[-C--:B------:R-:W-:Y:S02]  /*5610*/  IADD3 R44, P3, PT, R108, R37.reuse, RZ ;  /* 0x000000256c2c7210 */ /* 0x080fe40007f7e0ff */
[----:B------:R-:W-:Y:S01]  /*5620*/  SEL R9, R9, RZ, P2 ;  /* 0x000000ff09097207 */ /* 0x000fe20001000000 */
[----:B------:R3:W-:Y:S01]  /*5630*/  LDGSTS.E [R165+0x74], desc[UR16][R18.64], P1 ;  /* 0x0007400012a57fae */ /* 0x0007e200089a1010 */
[----:B------:R-:W-:Y:S01]  /*5640*/  LOP3.LUT P1, RZ, R5, 0x1, RZ, 0xc0, !PT ;  /* 0x0000000105ff7812 */ /* 0x000fe2000782c0ff */
[----:B------:R-:W-:Y:S01]  /*5650*/  IMAD.X R45, R109, 0x1, R39, P3 ;  /* 0x000000016d2d7824 */ /* 0x000fe200018e0627 */
[----:B--2---:R-:W-:-:S02]  /*5660*/  IADD3 R16, P3, PT, R110, R37, RZ ;  /* 0x000000256e107210 */ /* 0x004fc40007f7e0ff */
[----:B-1----:R-:W-:-:S03]  /*5670*/  IADD3 R26, P2, PT, R116, R37, RZ ;  /* 0x00000025741a7210 */ /* 0x002fc60007f5e0ff */
[--C-:B------:R-:W-:Y:S01]  /*5680*/  IMAD.X R17, R111, 0x1, R39.reuse, P3 ;  /* 0x000000016f117824 */ /* 0x100fe200018e0627 */
[----:B------:R-:W-:Y:S01]  /*5690*/  IADD3 R46, P3, PT, R118, R37, RZ ;  /* 0x00000025762e7210 */ /* 0x000fe20007f7e0ff */
[----:B------:R-:W-:Y:S01]  /*56a0*/  IMAD.X R27, R117, 0x1, R39, P2 ;  /* 0x00000001751b7824 */ /* 0x000fe200010e0627 */
[----:B------:R-:W-:-:S03]  /*56b0*/  ISETP.NE.U32.AND P2, PT, R9, RZ, PT ;  /* 0x000000ff0900720c */ /* 0x000fc60003f45070 */
[----:B------:R3:W-:Y:S01]  /*56c0*/  LDGSTS.E [R165+0x78], desc[UR16][R12.64], P1 ;  /* 0x000780000ca57fae */ /* 0x0007e200089a1010 */
[--C-:B------:R-:W-:Y:S01]  /*56d0*/  IMAD.X R47, R119, 0x1, R39.reuse, P3 ;  /* 0x00000001772f7824 */ /* 0x100fe200018e0627 */
[----:B------:R-:W-:Y:S02]  /*56e0*/  ISETP.GE.AND P1, PT, R160, 0x40, PT ;  /* 0x00000040a000780c */ /* 0x000fe40003f26270 */
[----:B------:R3:W-:Y:S01]  /*56f0*/  LDGSTS.E [R165+0x7c], desc[UR16][R28.64], !P5 ;  /* 0x0007c0001ca57fae */ /* 0x0007e2000e9a1010 */
[----:B------:R-:W-:Y:S02]  /*5700*/  IADD3 R48, P3, PT, R120, R37, RZ ;  /* 0x0000002578307210 */ /* 0x000fe40007f7e0ff */
[----:B------:R-:W-:Y:S01]  /*5710*/  ISETP.GE.AND P5, PT, R160, 0x20, PT ;  /* 0x00000020a000780c */ /* 0x000fe20003fa6270 */
[----:B------:R-:W0:Y:S02]  /*5720*/  LDGDEPBAR ;  /* 0x00000000000079af */ /* 0x000e240000000000 */
[----:B------:R-:W-:-:S02]  /*5730*/  IMAD.X R49, R121, 0x1, R39, P3 ;  /* 0x0000000179317824 */ /* 0x000fc400018e0627 */
        /* <DEDUP_REMOVED lines=16> */
[----:B------:R-:W0:Y:S01]  /*5840*/  LDGDEPBAR ;  /* 0x00000000000079af */ /* 0x000e220000000000 */
[----:B------:R-:W-:Y:S05]  /*5850*/  @!P1 BRA `(.L_x_8) ;  /* 0x0000002400009947 */ /* 0x000fea0003800000 */
[----:B------:R-:W-:Y:S01]  /*5860*/  SHF.R.S32.HI R5, RZ, 0x1f, R161 ;  /* 0x0000001fff057819 */ /* 0x000fe200000114a1 */
[----:B---3--:R-:W1:Y:S01]  /*5870*/  LDC.64 R6, c[0x0][0x388] ;  /* 0x0000e200ff067b82 */ /* 0x008e620000000a00 */
[C---:B------:R-:W-:Y:S01]  /*5880*/  IADD3 R43, P3, PT, R161.reuse, R142, RZ ;  /* 0x0000008ea12b7210 */ /* 0x040fe20007f7e0ff */
[----:B------:R-:W-:Y:S01]  /*5890*/  IMAD R13, R8, 0xc, RZ ;  /* 0x0000000c080d7824 */ /* 0x000fe200078e02ff */
[C---:B------:R-:W-:Y:S01]  /*58a0*/  IADD3 R47, P2, PT, R161.reuse, R148, RZ ;  /* 0x00000094a12f7210 */ /* 0x040fe20007f5e0ff */
[----:B------:R-:W-:Y:S01]  /*58b0*/  IMAD R15, R140, 0xc, RZ ;  /* 0x0000000c8c0f7824 */ /* 0x000fe200078e02ff */
[----:B------:R-:W-:Y:S01]  /*58c0*/  LEA.HI.X.SX32 R142, R142, R5, 0x1, P3 ;  /* 0x000000058e8e7211 */ /* 0x000fe200018f0eff */
[----:B------:R-:W-:Y:S01]  /*58d0*/  IMAD.MOV.U32 R42, RZ, RZ, RZ ;  /* 0x000000ffff2a7224 */ /* 0x000fe200078e00ff */
[C---:B------:R-:W-:Y:S01]  /*58e0*/  IADD3 R51, P1, PT, R161.reuse, R144, RZ ;  /* 0x00000090a1337210 */ /* 0x040fe20007f3e0ff */
[----:B------:R-:W2:Y:S01]  /*58f0*/  LDC.64 R40, c[0x0][0x380] ;  /* 0x0000e000ff287b82 */ /* 0x000ea20000000a00 */
[----:B------:R-:W-:Y:S01]  /*5900*/  IADD3 R55, P3, PT, R161, R149, RZ ;  /* 0x00000095a1377210 */ /* 0x000fe20007f7e0ff */
[----:B------:R-:W-:Y:S01]  /*5910*/  UMOV UR14, 0x1 ;  /* 0x00000001000e7882 */ /* 0x000fe20000000000 */
[-C--:B------:R-:W-:Y:S01]  /*5920*/  LEA.HI.X.SX32 R148, R148, R5.reuse, 0x1, P2 ;  /* 0x0000000594947211 */ /* 0x080fe200010f0eff */
[----:B------:R-:W-:Y:S01]  /*5930*/  UMOV UR15, 0x2 ;  /* 0x00000002000f7882 */ /* 0x000fe20000000000 */
[-C--:B------:R-:W-:Y:S01]  /*5940*/  LEA.HI.X.SX32 R144, R144, R5.reuse, 0x1, P1 ;  /* 0x0000000590907211 */ /* 0x080fe200008f0eff */
[----:B------:R-:W-:Y:S01]  /*5950*/  UMOV UR5, URZ ;  /* 0x000000ff00057c82 */ /* 0x000fe20008000000 */
[----:B------:R-:W-:Y:S01]  /*5960*/  LEA.HI.X.SX32 R44, R149, R5, 0x1, P3 ;  /* 0x00000005952c7211 */ /* 0x000fe200018f0eff */
[----:B------:R-:W-:Y:S01]  /*5970*/  UMOV UR6, URZ ;  /* 0x000000ff00067c82 */ /* 0x000fe20008000000 */
[C---:B------:R-:W-:Y:S01]  /*5980*/  IADD3 R59, P2, PT, R161.reuse, R146, RZ ;  /* 0x00000092a13b7210 */ /* 0x040fe20007f5e0ff */
[----:B------:R-:W-:Y:S01]  /*5990*/  UMOV UR7, URZ ;  /* 0x000000ff00077c82 */ /* 0x000fe20008000000 */
[----:B------:R-:W-:-:S02]  /*59a0*/  IADD3 R63, P1, PT, R161, R150, RZ ;  /* 0x00000096a13f7210 */ /* 0x000fc40007f3e0ff */
[----:B------:R-:W-:Y:S02]  /*59b0*/  IADD3 R67, P3, PT, R161, R147, RZ ;  /* 0x00000093a1437210 */ /* 0x000fe40007f7e0ff */
[-C--:B------:R-:W-:Y:S01]  /*59c0*/  LEA.HI.X.SX32 R146, R146, R5.reuse, 0x1, P2 ;  /* 0x0000000592927211 */ /* 0x080fe200010f0eff */
[----:B-1----:R-:W-:Y:S01]  /*59d0*/  IMAD.WIDE.U32 R6, R3, 0xc, R6 ;  /* 0x0000000c03067825 */ /* 0x002fe200078e0006 */
[-C--:B------:R-:W-:Y:S02]  /*59e0*/  LEA.HI.X.SX32 R150, R150, R5.reuse, 0x1, P1 ;  /* 0x0000000596967211 */ /* 0x080fe400008f0eff */
[----:B------:R-:W-:Y:S01]  /*59f0*/  LEA.HI.X.SX32 R34, R147, R5, 0x1, P3 ;  /* 0x0000000593227211 */ /* 0x000fe200018f0eff */
[----:B------:R-:W-:Y:S01]  /*5a00*/  IMAD.MOV.U32 R38, RZ, RZ, R6 ;  /* 0x000000ffff267224 */ /* 0x000fe200078e0006 */
[C---:B------:R-:W-:Y:S02]  /*5a10*/  IADD3 R71, P2, PT, R161.reuse, R151, RZ ;  /* 0x00000097a1477210 */ /* 0x040fe40007f5e0ff */
[----:B------:R-:W-:Y:S01]  /*5a20*/  IADD3 R75, P1, PT, R161, R152, RZ ;  /* 0x00000098a14b7210 */ /* 0x000fe20007f3e0ff */
[----:B--2---:R-:W-:Y:S01]  /*5a30*/  IMAD.WIDE.U32 R40, R145, 0xc, R40 ;  /* 0x0000000c91287825 */ /* 0x004fe200078e0028 */
[----:B------:R-:W-:-:S02]  /*5a40*/  IADD3 R79, P3, PT, R161, R153, RZ ;  /* 0x00000099a14f7210 */ /* 0x000fc40007f7e0ff */
[-C--:B------:R-:W-:Y:S01]  /*5a50*/  LEA.HI.X.SX32 R32, R151, R5.reuse, 0x1, P2 ;  /* 0x0000000597207211 */ /* 0x080fe200010f0eff */
[----:B------:R-:W-:Y:S01]  /*5a60*/  IMAD.IADD R36, R41, 0x1, R15 ;  /* 0x0000000129247824 */ /* 0x000fe200078e020f */
[-C--:B------:R-:W-:Y:S02]  /*5a70*/  LEA.HI.X.SX32 R152, R152, R5.reuse, 0x1, P1 ;  /* 0x0000000598987211 */ /* 0x080fe400008f0eff */
[----:B------:R-:W-:Y:S02]  /*5a80*/  LEA.HI.X.SX32 R30, R153, R5, 0x1, P3 ;  /* 0x00000005991e7211 */ /* 0x000fe400018f0eff */
[C---:B------:R-:W-:Y:S02]  /*5a90*/  IADD3 R83, P2, PT, R161.reuse, R154, RZ ;  /* 0x0000009aa1537210 */ /* 0x040fe40007f5e0ff */
[C---:B------:R-:W-:Y:S02]  /*5aa0*/  IADD3 R87, P1, PT, R161.reuse, R155, RZ ;  /* 0x0000009ba1577210 */ /* 0x040fe40007f3e0ff */
[----:B------:R-:W-:-:S02]  /*5ab0*/  IADD3 R91, P3, PT, R161, R156, RZ ;  /* 0x0000009ca15b7210 */ /* 0x000fc40007f7e0ff */
[-C--:B------:R-:W-:Y:S02]  /*5ac0*/  LEA.HI.X.SX32 R154, R154, R5.reuse, 0x1, P2 ;  /* 0x000000059a9a7211 */ /* 0x080fe400010f0eff */
        /* <DEDUP_REMOVED lines=8> */
[----:B------:R-:W-:Y:S02]  /*5b50*/  SHF.R.S32.HI R5, RZ, 0x1f, R183 ;  /* 0x0000001fff057819 */ /* 0x000fe400000114b7 */
[C---:B------:R-:W-:Y:S02]  /*5b60*/  IADD3 R111, P2, PT, R183.reuse, R164, RZ ;  /* 0x000000a4b76f7210 */ /* 0x040fe40007f5e0ff */
[----:B------:R-:W-:-:S02]  /*5b70*/  IADD3 R115, P1, PT, R183, R166, RZ ;  /* 0x000000a6b7737210 */ /* 0x000fc40007f3e0ff */
[-C--:B------:R-:W-:Y:S02]  /*5b80*/  LEA.HI.X.SX32 R164, R164, R5.reuse, 0x1, P2 ;  /* 0x00000005a4a47211 */ /* 0x080fe400010f0eff */
[-C--:B------:R-:W-:Y:S02]  /*5b90*/  LEA.HI.X.SX32 R166, R166, R5.reuse, 0x1, P1 ;  /* 0x00000005a6a67211 */ /* 0x080fe400008f0eff */
[C---:B------:R-:W-:Y:S02]  /*5ba0*/  IADD3 R131, P2, PT, R183.reuse, R206, RZ ;  /* 0x000000ceb7837210 */ /* 0x040fe40007f5e0ff */
[----:B------:R-:W-:Y:S02]  /*5bb0*/  IADD3 R135, P1, PT, R183, R204, RZ ;  /* 0x000000ccb7877210 */ /* 0x000fe40007f3e0ff */
[-C--:B------:R-:W-:Y:S02]  /*5bc0*/  LEA.HI.X.SX32 R206, R206, R5.reuse, 0x1, P2 ;  /* 0x00000005cece7211 */ /* 0x080fe400010f0eff */
[----:B------:R-:W-:-:S02]  /*5bd0*/  LEA.HI.X.SX32 R204, R204, R5, 0x1, P1 ;  /* 0x00000005cccc7211 */ /* 0x000fc400008f0eff */
[C---:B------:R-:W-:Y:S02]  /*5be0*/  IADD3 R107, P3, PT, R183.reuse, R162, RZ ;  /* 0x000000a2b76b7210 */ /* 0x040fe40007f7e0ff */
[C---:B------:R-:W-:Y:S02]  /*5bf0*/  IADD3 R143, P2, PT, R183.reuse, R175, RZ ;  /* 0x000000afb78f7210 */ /* 0x040fe40007f5e0ff */
[----:B------:R-:W-:Y:S02]  /*5c00*/  IADD3 R147, P1, PT, R183, R200, RZ ;  /* 0x000000c8b7937210 */ /* 0x000fe40007f3e0ff */
[-C--:B------:R-:W-:Y:S02]  /*5c10*/  LEA.HI.X.SX32 R162, R162, R5.reuse, 0x1, P3 ;  /* 0x00000005a2a27211 */ /* 0x080fe400018f0eff */
        /* <DEDUP_REMOVED lines=24> */
[-C--:B------:R-:W-:Y:S01]  /*5da0*/  LEA.HI.X.SX32 R16, R171, R5.reuse, 0x1, P2 ;  /* 0x00000005ab107211 */ /* 0x080fe200010f0eff */
[----:B------:R-:W-:Y:S01]  /*5db0*/  IMAD.SHL.U32 R171, R11, 0x4, RZ ;  /* 0x000000040bab7824 */ /* 0x000fe200078e00ff */
        /* <DEDUP_REMOVED lines=11> */
[----:B------:R-:W-:Y:S02]  /*5e70*/  SHF.R.S32.HI R3, RZ, 0x1f, R160 ;  /* 0x0000001fff037819 */ /* 0x000fe400000114a0 */
[-C--:B------:R-:W-:Y:S02]  /*5e80*/  LEA.HI.X.SX32 R182, R182, R5.reuse, 0x1, P3 ;  /* 0x00000005b6b67211 */ /* 0x080fe400018f0eff */
[----:B------:R-:W-:-:S02]  /*5e90*/  LEA.HI.X.SX32 R176, R176, R5, 0x1, P2 ;  /* 0x00000005b0b07211 */ /* 0x000fc400010f0eff */
[-C--:B------:R-:W-:Y:S02]  /*5ea0*/  LEA.HI.X.SX32 R174, R174, R5.reuse, 0x1, P1 ;  /* 0x00000005aeae7211 */ /* 0x080fe400008f0eff */
[C---:B------:R-:W-:Y:S02]  /*5eb0*/  IADD3 R203, P3, PT, R183.reuse, R180, RZ ;  /* 0x000000b4b7cb7210 */ /* 0x040fe40007f7e0ff */
[C---:B------:R-:W-:Y:S02]  /*5ec0*/  IADD3 R223, P2, PT, R183.reuse, R172, RZ ;  /* 0x000000acb7df7210 */ /* 0x040fe40007f5e0ff */
[----:B------:R-:W-:Y:S02]  /*5ed0*/  IADD3 R227, P1, PT, R183, R168, RZ ;  /* 0x000000a8b7e37210 */ /* 0x000fe40007f3e0ff */
[----:B------:R-:W-:Y:S01]  /*5ee0*/  LEA.HI R160, R3, R160, RZ, 0x5 ;  /* 0x000000a003a07211 */ /* 0x000fe200078f28ff */
[----:B------:R-:W-:Y:S01]  /*5ef0*/  IMAD.MOV.U32 R3, RZ, RZ, R4 ;  /* 0x000000ffff037224 */ /* 0x000fe200078e0004 */
[-C--:B------:R-:W-:Y:S01]  /*5f00*/  LEA.HI.X.SX32 R180, R180, R5.reuse, 0x1, P3 ;  /* 0x00000005b4b47211 */ /* 0x080fe200018f0eff */
[----:B------:R-:W-:Y:S01]  /*5f10*/  IMAD.MOV.U32 R4, RZ, RZ, RZ ;  /* 0x000000ffff047224 */ /* 0x000fe200078e00ff */
[----:B------:R-:W-:-:S02]  /*5f20*/  LEA.HI.X.SX32 R172, R172, R5, 0x1, P2 ;  /* 0x00000005acac7211 */ /* 0x000fc400010f0eff */
[----:B------:R-:W-:Y:S02]  /*5f30*/  LEA.HI.X.SX32 R168, R168, R5, 0x1, P1 ;  /* 0x00000005a8a87211 */ /* 0x000fe400008f0eff */
[C---:B------:R-:W-:Y:S02]  /*5f40*/  IADD3 R239, P3, PT, R183.reuse, R2, RZ ;  /* 0x00000002b7ef7210 */ /* 0x040fe40007f7e0ff */
[C---:B------:R-:W-:Y:S02]  /*5f50*/  IADD3 R231, P2, PT, R183.reuse, R170, RZ ;  /* 0x000000aab7e77210 */ /* 0x040fe40007f5e0ff */
[----:B------:R-:W-:Y:S02]  /*5f60*/  IADD3 R235, P1, PT, R183, R169, RZ ;  /* 0x000000a9b7eb7210 */ /* 0x000fe40007f3e0ff */
[----:B------:R-:W-:Y:S02]  /*5f70*/  SHF.R.S32.HI R160, RZ, 0x5, R160 ;  /* 0x00000005ffa07819 */ /* 0x000fe400000114a0 */
[-C--:B------:R-:W-:Y:S01]  /*5f80*/  LEA.HI.X.SX32 R10, R2, R5.reuse, 0x1, P3 ;  /* 0x00000005020a7211 */ /* 0x080fe200018f0eff */
[----:B------:R-:W-:Y:S01]  /*5f90*/  IMAD.IADD R2, R7, 0x1, R13 ;  /* 0x0000000107027824 */ /* 0x000fe200078e020d */
[-C--:B------:R-:W-:Y:S01]  /*5fa0*/  LEA.HI.X.SX32 R170, R170, R5.reuse, 0x1, P2 ;  /* 0x00000005aaaa7211 */ /* 0x080fe200010f0eff */
[----:B------:R-:W-:Y:S01]  /*5fb0*/  VIADD R241, R160, 0xfffffffd ;  /* 0xfffffffda0f17836 */ /* 0x000fe20000000000 */
[----:B------:R-:W-:-:S02]  /*5fc0*/  LEA.HI.X.SX32 R8, R169, R5, 0x1, P1 ;  /* 0x00000005a9087211 */ /* 0x000fc400008f0eff */
[----:B------:R-:W-:Y:S02]  /*5fd0*/  VIMNMX R243, PT, PT, R160, 0x2, !PT ;  /* 0x00000002a0f37848 */ /* 0x000fe40007fe0100 */
[C---:B------:R-:W-:Y:S01]  /*5fe0*/  SHF.L.U64.HI R41, R43.reuse, 0x2, R142 ;  /* 0x000000022b297819 */ /* 0x040fe2000001028e */
[----:B------:R-:W-:Y:S01]  /*5ff0*/  IMAD.SHL.U32 R43, R43, 0x4, RZ ;  /* 0x000000042b2b7824 */ /* 0x000fe200078e00ff */
        /* <DEDUP_REMOVED lines=88> */
[----:B------:R-:W-:Y:S01]  /*6580*/  SHF.L.U64.HI R183, R183, 0x2, R5 ;  /* 0x00000002b7b77819 */ /* 0x000fe20000010205 */
[----:B------:R-:W-:Y:S01]  /*6590*/  VIADD R243, R243, 0xffffffff ;  /* 0xfffffffff3f37836 */ /* 0x000fe20000000000 */
[----:B------:R-:W-:-:S02]  /*65a0*/  SHF.L.U64.HI R169, R11, 0x2, R190 ;  /* 0x000000020ba97819 */ /* 0x000fc400000102be */
[----:B------:R-:W-:-:S07]  /*65b0*/  SHF.L.U64.HI R177, R9, 0x2, R186 ;  /* 0x0000000209b17819 */ /* 0x000fce00000102ba */
.L_x_11:
[----:B------:R-:W-:Y:S01]  /*65c0*/  IMAD.U32 R4, R4, -0x80000000, RZ ;  /* 0x8000000004047824 */ /* 0x000fe200078e00ff */
[----:B------:R-:W-:-:S03]  /*65d0*/  UIADD3 UR6, UPT, UPT, UR6, 0x1, URZ ;  /* 0x0000000106067890 */ /* 0x000fc6000fffe0ff */
[----:B------:R-:W1:Y:S01]  /*65e0*/  SYNCS.PHASECHK.TRANS64.TRYWAIT P1, [UR8], R4 ;  /* 0x00000004ff0075a7 */ /* 0x000e620008021108 */
[----:B------:R-:W-:-:S04]  /*65f0*/  UISETP.GT.AND UP0, UPT, UR6, 0x1, UPT ;  /* 0x000000010600788c */ /* 0x000fc8000bf04270 */
[----:B------:R-:W-:-:S04]  /*6600*/  USEL UR6, UR6, URZ, !UP0 ;  /* 0x000000ff06067287 */ /* 0x000fc8000c000000 */
[----:B------:R-:W-:Y:S01]  /*6610*/  ULEA UR4, UR6, UR10, 0xe ;  /* 0x0000000a06047291 */ /* 0x000fe2000f8e70ff */
[----:B-1----:R-:W-:Y:S11]  /*6620*/  @!P1 BRA `(.L_x_9) ;  /* 0x0000003000889947 */ /* 0x002ff60003800000 */
.L_x_17:
[----:B------:R-:W-:-:S04]  /*6630*/  DEPBAR.LE SB0, 0x2 ;  /* 0x000080800000791a */ /* 0x000fc80000000000 */
[----:B------:R-:W-:Y:S01]  /*6640*/  LEA R44, R124, UR4, 0x7 ;  /* 0x000000047c2c7c11 */ /* 0x000fe2000f8e38ff */
[----:B------:R-:W-:Y:S01]  /*6650*/  BAR.SYNC.DEFER_BLOCKING 0x0 ;  /* 0x0000000000007b1d */ /* 0x000fe20000010000 */
[----:B------:R-:W-:Y:S02]  /*6660*/  UIADD3 UR5, UPT, UPT, UR5, 0x1, URZ ;  /* 0x0000000105057890 */ /* 0x000fe4000fffe0ff */
[----:B------:R-:W-:Y:S02]  /*6670*/  ULEA UR8, UR14, UR10, 0x3 ;  /* 0x0000000a0e087291 */ /* 0x000fe4000f8e18ff */
[----:B------:R-:W-:Y:S02]  /*6680*/  UISETP.GT.AND UP0, UPT, UR5, 0x2, UPT ;  /* 0x000000020500788c */ /* 0x000fe4000bf04270 */
[----:B------:R-:W-:Y:S02]  /*6690*/  UIADD3 UR8, UPT, UPT, UR8, 0xe000, URZ ;  /* 0x0000e00008087890 */ /* 0x000fe4000fffe0ff */
[----:B------:R-:W-:Y:S01]  /*66a0*/  USEL UR5, UR5, URZ, !UP0 ;  /* 0x000000ff05057287 */ /* 0x000fe2000c000000 */
[----:B------:R-:W-:Y:S01]  /*66b0*/  UMOV UR4, UR7 ;  /* 0x0000000700047c82 */ /* 0x000fe20008000000 */
        /* <DEDUP_REMOVED lines=8> */
[----:B-1----:R1:W-:Y:S01]  /*6740*/  STTM.x32 tmem[UR11+0x40], R4 ;  /* 0x00004004000079ed */ /* 0x0023e200082c000b */
[----:B------:R-:W2:Y:S02]  /*6750*/  FENCE.VIEW.ASYNC.T ;  /* 0x00000000000073c6 */ /* 0x000ea40000000200 */
[----:B--2---:R-:W-:Y:S06]  /*6760*/  BAR.SYNC.DEFER_BLOCKING 0x0 ;  /* 0x0000000000007b1d */ /* 0x004fec0000010000 */
[----:B------:R-:W-:Y:S05]  /*6770*/  @P4 BRA `(.L_x_10) ;  /* 0x00000000007c4947 */ /* 0x000fea0003800000 */
[----:B------:R-:W-:Y:S02]  /*6780*/  ULEA UR7, UR5, UR10, 0xd ;  /* 0x0000000a05077291 */ /* 0x000fe4000f8e68ff */
[----:B------:R-:W-:Y:S02]  /*6790*/  UIADD3 UR28, UPT, UPT, UR18, 0x48, URZ ;  /* 0x00000048121c7890 */ /* 0x000fe4000fffe0ff */
[----:B------:R-:W-:Y:S02]  /*67a0*/  UIADD3 UR7, UPT, UPT, UR7, 0x8000, URZ ;  /* 0x0000800007077890 */ /* 0x000fe4000fffe0ff */
[----:B------:R-:W-:Y:S02]  /*67b0*/  UIADD3 UR29, UPT, UPT, UR18, 0x50, URZ ;  /* 0x00000050121d7890 */ /* 0x000fe4000fffe0ff */
[----:B------:R-:W-:Y:S02]  /*67c0*/  USHF.R.U32.HI UR7, URZ, 0x4, UR7 ;  /* 0x00000004ff077899 */ /* 0x000fe40008011607 */
[----:B------:R-:W-:-:S02]  /*67d0*/  UIADD3 UR34, UPT, UPT, UR18, 0x58, URZ ;  /* 0x0000005812227890 */ /* 0x000fc4000fffe0ff */
[----:B------:R-:W-:Y:S01]  /*67e0*/  USGXT.U32 UR12, UR7, 0xe ;  /* 0x0000000e070c789a */ /* 0x000fe20008000000 */
[----:B------:R-:W-:Y:S02]  /*67f0*/  UMOV UR26, 0x0 ;  /* 0x00000000001a7882 */ /* 0x000fe40000000000 */
[----:B------:R-:W-:Y:S01]  /*6800*/  UMOV UR7, URZ ;  /* 0x000000ff00077c82 */ /* 0x000fe20008000000 */
[----:B------:R-:W-:Y:S01]  /*6810*/  UIADD3 UR20, UP0, UPT, UR12, 0x2, URZ ;  /* 0x000000020c147890 */ /* 0x000fe2000ff1e0ff */
[----:B------:R-:W-:Y:S01]  /*6820*/  UMOV UR27, 0x8100910 ;  /* 0x08100910001b7882 */ /* 0x000fe20000000000 */
[----:B------:R-:W-:Y:S02]  /*6830*/  UMOV UR13, 0x40004040 ;  /* 0x40004040000d7882 */ /* 0x000fe40000000000 */
[----:B------:R-:W-:Y:S01]  /*6840*/  UIADD3.X UR21, UPT, UPT, UR7, 0x40004040, URZ, UP0, !UPT ;  /* 0x4000404007157890 */ /* 0x000fe200087fe4ff */
[----:B------:R2:W-:Y:S01]  /*6850*/  UTCHMMA tmem[UR19], gdesc[UR12], tmem[UR18], tmem[UR26], idesc[UR27], UPT ;  /* 0x00ff1a0c130079ea */ /* 0x0005e2000b800012 */
[----:B------:R-:W-:-:S02]  /*6860*/  UIADD3 UR22, UP0, UPT, UR20, 0x2, URZ ;  /* 0x0000000214167890 */ /* 0x000fc4000ff1e0ff */
[----:B------:R-:W-:Y:S02]  /*6870*/  UIADD3 UR24, UP1, UPT, UR20, 0x4, URZ ;  /* 0x0000000414187890 */ /* 0x000fe4000ff3e0ff */
[----:B------:R-:W-:Y:S02]  /*6880*/  UIADD3.X UR23, UPT, UPT, UR21, URZ, URZ, UP0, !UPT ;  /* 0x000000ff15177290 */ /* 0x000fe400087fe4ff */
[----:B------:R-:W-:Y:S01]  /*6890*/  UIADD3.X UR25, UPT, UPT, UR21, URZ, URZ, UP1, !UPT ;  /* 0x000000ff15197290 */ /* 0x000fe20008ffe4ff */
[----:B------:R-:W-:Y:S01]  /*68a0*/  UMOV UR30, 0x0 ;  /* 0x00000000001e7882 */ /* 0x000fe20000000000 */
[----:B------:R-:W-:Y:S01]  /*68b0*/  UMOV UR31, 0x8100910 ;  /* 0x08100910001f7882 */ /* 0x000fe20000000000 */
[----:B------:R-:W-:Y:S01]  /*68c0*/  UMOV UR32, 0x0 ;  /* 0x0000000000207882 */ /* 0x000fe20000000000 */
[----:B------:R-:W-:Y:S01]  /*68d0*/  UMOV UR33, 0x8100910 ;  /* 0x0810091000217882 */ /* 0x000fe20000000000 */
        /* <DEDUP_REMOVED lines=9> */
.L_x_10:
[----:B------:R-:W-:Y:S01]  /*6970*/  BAR.SYNC.DEFER_BLOCKING 0x0 ;  /* 0x0000000000007b1d */ /* 0x000fe20000010000 */
[----:B------:R-:W-:Y:S01]  /*6980*/  ISETP.GT.AND P2, PT, R3, RZ, PT ;  /* 0x000000ff0300720c */ /* 0x000fe20003f44270 */
[----:B------:R-:W-:Y:S01]  /*6990*/  UIADD3 UR15, UPT, UPT, UR15, 0x1, URZ ;  /* 0x000000010f0f7890 */ /* 0x000fe2000fffe0ff */
[C---:B------:R-:W-:Y:S01]  /*69a0*/  ISETP.GE.AND P1, PT, R42.reuse, R241, PT ;  /* 0x000000f12a00720c */ /* 0x040fe20003f26270 */
[----:B------:R-:W-:Y:S01]  /*69b0*/  VIADD R42, R42, 0x1 ;  /* 0x000000012a2a7836 */ /* 0x000fe20000000000 */
[----:B-1----:R-:W-:Y:S01]  /*69c0*/  SEL R4, RZ, 0x4, !P2 ;  /* 0x00000004ff047807 */ /* 0x002fe20005000000 */
[----:B------:R-:W-:Y:S02]  /*69d0*/  UISETP.GT.AND UP0, UPT, UR15, 0x2, UPT ;  /* 0x000000020f00788c */ /* 0x000fe4000bf04270 */
[----:B------:R-:W-:Y:S01]  /*69e0*/  UIADD3 UR14, UPT, UPT, UR14, 0x1, URZ ;  /* 0x000000010e0e7890 */ /* 0x000fe2000fffe0ff */
[----:B------:R-:W-:Y:S01]  /*69f0*/  SEL R5, R4, RZ, !P1 ;  /* 0x000000ff04057207 */ /* 0x000fe20004800000 */
[----:B------:R-:W-:Y:S01]  /*6a00*/  USEL UR15, UR15, URZ, !UP0 ;  /* 0x000000ff0f0f7287 */ /* 0x000fe2000c000000 */
[----:B------:R-:W-:Y:S01]  /*6a10*/  IADD3 R4, P2, PT, R40, R122, RZ ;  /* 0x0000007a28047210 */ /* 0x000fe20007f5e0ff */
[----:B------:R-:W-:Y:S01]  /*6a20*/  UISETP.GT.AND UP0, UPT, UR14, 0x1, UPT ;  /* 0x000000010e00788c */ /* 0x000fe2000bf04270 */
[----:B------:R-:W-:Y:S01]  /*6a30*/  ISETP.NE.U32.AND P3, PT, R5, RZ, PT ;  /* 0x000000ff0500720c */ /* 0x000fe20003f65070 */
[----:B--2---:R-:W-:-:S02]  /*6a40*/  ULEA UR7, UR15, UR10, 0xd ;  /* 0x0000000a0f077291 */ /* 0x004fc4000f8e68ff */
[----:B------:R-:W-:Y:S01]  /*6a50*/  IMAD.X R5, R36, 0x1, R183, P2 ;  /* 0x0000000124057824 */ /* 0x000fe200010e06b7 */
[----:B------:R-:W-:Y:S01]  /*6a60*/  ISETP.GT.AND P2, PT, R3, 0x1, PT ;  /* 0x000000010300780c */ /* 0x000fe20003f44270 */
[----:B------:R-:W-:Y:S02]  /*6a70*/  USEL UR14, UR14, URZ, !UP0 ;  /* 0x000000ff0e0e7287 */ /* 0x000fe4000c000000 */
[----:B------:R-:W-:Y:S01]  /*6a80*/  VIADD R19, R125, UR7 ;  /* 0x000000077d137c36 */ /* 0x000fe20008000000 */
[----:B------:R-:W-:Y:S01]  /*6a90*/  SEL R6, RZ, 0x4, !P2 ;  /* 0x00000004ff067807 */ /* 0x000fe20005000000 */
[----:B------:R-:W-:Y:S01]  /*6aa0*/  VIADD R21, R185, UR7 ;  /* 0x00000007b9157c36 */ /* 0x000fe20008000000 */
[----:B------:R-:W-:Y:S02]  /*6ab0*/  USEL UR7, URZ, 0x1, !UP0 ;  /* 0x00000001ff077887 */ /* 0x000fe4000c000000 */
[----:B------:R-:W-:Y:S01]  /*6ac0*/  SEL R7, R6, RZ, !P1 ;  /* 0x000000ff06077207 */ /* 0x000fe20004800000 */
[----:B------:R-:W-:Y:S01]  /*6ad0*/  @!PT LDS RZ, [RZ] ;  /* 0x00000000fffff984 */ /* 0x000fe20000000800 */
[----:B------:R-:W-:Y:S01]  /*6ae0*/  @!PT LDS RZ, [RZ] ;  /* 0x00000000fffff984 */ /* 0x000fe20000000800 */
[----:B------:R-:W-:Y:S01]  /*6af0*/  @!PT LDS RZ, [RZ] ;  /* 0x00000000fffff984 */ /* 0x000fe20000000800 */
[----:B------:R1:W-:Y:S01]  /*6b00*/  LDGSTS.E [R44], desc[UR16][R4.64], P3 ;  /* 0x00000000042c7fae */ /* 0x0003e200099a1010 */
[----:B------:R-:W-:Y:S01]  /*6b10*/  IADD3 R6, P2, PT, R40, R239, RZ ;  /* 0x000000ef28067210 */ /* 0x000fe20007f5e0ff */
[----:B------:R-:W-:Y:S01]  /*6b20*/  ULOP3.LUT UR7, UR4, UR7, URZ, 0x3c, !UPT ;  /* 0x0000000704077292 */ /* 0x000fe2000f8e3cff */
[----:B------:R-:W-:-:S03]  /*6b30*/  ISETP.NE.U32.AND P3, PT, R7, RZ, PT ;  /* 0x000000ff0700720c */ /* 0x000fc60003f65070 */
[----:B------:R-:W-:Y:S01]  /*6b40*/  IMAD.X R7, R36, 0x1, R237, P2 ;  /* 0x0000000124077824 */ /* 0x000fe200010e06ed */
[----:B------:R-:W-:-:S04]  /*6b50*/  ISETP.GT.AND P2, PT, R3, 0x2, PT ;  /* 0x000000020300780c */ /* 0x000fc80003f44270 */
[----:B------:R-:W-:-:S04]  /*6b60*/  SEL R8, RZ, 0x4, !P2 ;  /* 0x00000004ff087807 */ /* 0x000fc80005000000 */
[----:B------:R-:W-:Y:S01]  /*6b70*/  SEL R9, R8, RZ, !P1 ;  /* 0x000000ff08097207 */ /* 0x000fe20004800000 */
[----:B------:R2:W-:Y:S01]  /*6b80*/  LDGSTS.E [R44+0x4], desc[UR16][R6.64], P3 ;  /* 0x00004000062c7fae */ /* 0x0005e200099a1010 */
[----:B------:R-:W-:Y:S02]  /*6b90*/  IADD3 R8, P2, PT, R40, R235, RZ ;  /* 0x000000eb28087210 */ /* 0x000fe40007f5e0ff */
[----:B------:R-:W-:-:S03]  /*6ba0*/  ISETP.NE.U32.AND P3, PT, R9, RZ, PT ;  /* 0x000000ff0900720c */ /* 0x000fc60003f65070 */
[----:B------:R-:W-:Y:S01]  /*6bb0*/  IMAD.X R9, R36, 0x1, R233, P2 ;  /* 0x0000000124097824 */ /* 0x000fe200010e06e9 */
[----:B------:R-:W-:-:S04]  /*6bc0*/  ISETP.GT.AND P2, PT, R3, 0x3, PT ;  /* 0x000000030300780c */ /* 0x000fc80003f44270 */
[----:B-1----:R-:W-:-:S04]  /*6bd0*/  SEL R4, RZ, 0x4, !P2 ;  /* 0x00000004ff047807 */ /* 0x002fc80005000000 */
[----:B------:R-:W-:Y:S01]  /*6be0*/  SEL R5, R4, RZ, !P1 ;  /* 0x000000ff04057207 */ /* 0x000fe20004800000 */
[----:B------:R1:W-:Y:S01]  /*6bf0*/  LDGSTS.E [R44+0x8], desc[UR16][R8.64], P3 ;  /* 0x00008000082c7fae */ /* 0x0003e200099a1010 */
[----:B------:R-:W-:Y:S02]  /*6c00*/  IADD3 R4, P2, PT, R40, R231, RZ ;  /* 0x000000e728047210 */ /* 0x000fe40007f5e0ff */
[----:B------:R-:W-:-:S03]  /*6c10*/  ISETP.NE.U32.AND P3, PT, R5, RZ, PT ;  /* 0x000000ff0500720c */ /* 0x000fc60003f65070 */
[----:B------:R-:W-:Y:S01]  /*6c20*/  IMAD.X R5, R36, 0x1, R229, P2 ;  /* 0x0000000124057824 */ /* 0x000fe200010e06e5 */
[----:B------:R-:W-:-:S04]  /*6c30*/  ISETP.GT.AND P2, PT, R3, 0x4, PT ;  /* 0x000000040300780c */ /* 0x000fc80003f44270 */
[----:B--2---:R-:W-:-:S04]  /*6c40*/  SEL R6, RZ, 0x4, !P2 ;  /* 0x00000004ff067807 */ /* 0x004fc80005000000 */
        /* <DEDUP_REMOVED lines=180> */
[----:B------:R-:W-:-:S05]  /*7790*/  IADD3 R10, P2, PT, R40, R111, RZ ;  /* 0x0000006f280a7210 */ /* 0x000fca0007f5e0ff */
[----:B------:R-:W-:Y:S01]  /*77a0*/  IMAD.X R11, R36, 0x1, R109, P2 ;  /* 0x00000001240b7824 */ /* 0x000fe200010e066d */
[----:B------:R-:W-:-:S03]  /*77b0*/  ISETP.GT.AND P2, PT, R3, 0x1e, PT ;  /* 0x0000001e0300780c */ /* 0x000fc60003f44270 */
[----:B------:R3:W-:Y:S01]  /*77c0*/  LDGSTS.E [R44+0x74], desc[UR16][R8.64], P3 ;  /* 0x00074000082c7fae */ /* 0x0007e200099a1010 */
[----:B--2---:R-:W-:Y:S02]  /*77d0*/  SEL R5, RZ, 0x4, !P2 ;  /* 0x00000004ff057807 */ /* 0x004fe40005000000 */
[----:B------:R-:W-:Y:S02]  /*77e0*/  ISETP.GT.AND P2, PT, R3, 0x1f, PT ;  /* 0x0000001f0300780c */ /* 0x000fe40003f44270 */
[----:B------:R-:W-:Y:S02]  /*77f0*/  IADD3 R4, P3, PT, R40, R107, RZ ;  /* 0x0000006b28047210 */ /* 0x000fe40007f7e0ff */
[----:B-1----:R-:W-:Y:S02]  /*7800*/  SEL R6, RZ, 0x4, !P2 ;  /* 0x00000004ff067807 */ /* 0x002fe40005000000 */
[----:B------:R-:W-:Y:S01]  /*7810*/  SEL R12, R5, RZ, !P1 ;  /* 0x000000ff050c7207 */ /* 0x000fe20004800000 */
[----:B------:R-:W-:Y:S01]  /*7820*/  IMAD.X R5, R36, 0x1, R105, P3 ;  /* 0x0000000124057824 */ /* 0x000fe200018e0669 */
[----:B------:R-:W-:Y:S01]  /*7830*/  ISETP.GE.AND P2, PT, R126, R3, PT ;  /* 0x000000037e00720c */ /* 0x000fe20003f46270 */
[----:B------:R-:W-:Y:S01]  /*7840*/  VIADD R3, R3, 0xffffffe0 ;  /* 0xffffffe003037836 */ /* 0x000fe20000000000 */
[----:B------:R-:W-:-:S02]  /*7850*/  SEL R6, R6, RZ, !P1 ;  /* 0x000000ff06067207 */ /* 0x000fc40004800000 */
[----:B------:R-:W-:Y:S02]  /*7860*/  ISETP.NE.U32.AND P3, PT, R12, RZ, PT ;  /* 0x000000ff0c00720c */ /* 0x000fe40003f65070 */
[----:B------:R-:W-:Y:S02]  /*7870*/  SEL R7, RZ, 0x4, P2 ;  /* 0x00000004ff077807 */ /* 0x000fe40001000000 */
[----:B------:R-:W-:Y:S02]  /*7880*/  ISETP.NE.U32.AND P2, PT, R6, RZ, PT ;  /* 0x000000ff0600720c */ /* 0x000fe40003f45070 */
[----:B------:R-:W-:-:S04]  /*7890*/  SEL R7, R7, RZ, !P1 ;  /* 0x000000ff07077207 */ /* 0x000fc80004800000 */
[----:B------:R-:W-:-:S03]  /*78a0*/  ISETP.NE.U32.AND P1, PT, R7, RZ, PT ;  /* 0x000000ff0700720c */ /* 0x000fc60003f25070 */
[----:B------:R1:W-:Y:S01]  /*78b0*/  LDGSTS.E [R44+0x78], desc[UR16][R10.64], P3 ;  /* 0x000780000a2c7fae */ /* 0x0003e200099a1010 */
[----:B------:R-:W-:-:S03]  /*78c0*/  IADD3 R6, P3, PT, R38, R103, RZ ;  /* 0x0000006726067210 */ /* 0x000fc60007f7e0ff */
[----:B------:R2:W-:Y:S01]  /*78d0*/  LDGSTS.E [R44+0x7c], desc[UR16][R4.64], P2 ;  /* 0x0007c000042c7fae */ /* 0x0005e200091a1010 */
[----:B---3--:R-:W-:Y:S01]  /*78e0*/  IADD3 R8, P2, PT, R38, R95, RZ ;  /* 0x0000005f26087210 */ /* 0x008fe20007f5e0ff */
[----:B------:R-:W-:Y:S01]  /*78f0*/  IMAD.X R7, R2, 0x1, R101, P3 ;  /* 0x0000000102077824 */ /* 0x000fe200018e0665 */
[----:B------:R-:W-:Y:S01]  /*7900*/  IADD3 R12, P3, PT, R38, R87, RZ ;  /* 0x00000057260c7210 */ /* 0x000fe20007f7e0ff */
[----:B------:R-:W0:Y:S02]  /*7910*/  LDGDEPBAR ;  /* 0x00000000000079af */ /* 0x000e240000000000 */
[----:B------:R-:W-:Y:S01]  /*7920*/  IMAD.X R9, R2, 0x1, R93, P2 ;  /* 0x0000000102097824 */ /* 0x000fe200010e065d */
[----:B-1----:R-:W-:Y:S01]  /*7930*/  IADD3 R10, P2, PT, R38, R79, RZ ;  /* 0x0000004f260a7210 */ /* 0x002fe20007f5e0ff */
[----:B------:R-:W-:Y:S01]  /*7940*/  IMAD.X R13, R2, 0x1, R85, P3 ;  /* 0x00000001020d7824 */ /* 0x000fe200018e0655 */
[----:B------:R1:W-:Y:S01]  /*7950*/  LDGSTS.E [R19+0x8000], desc[UR16][R6.64], P1 ;  /* 0x0800000006137fae */ /* 0x0003e200089a1010 */
[----:B--2---:R-:W-:-:S02]  /*7960*/  IADD3 R4, P3, PT, R38, R71, RZ ;  /* 0x0000004726047210 */ /* 0x004fc40007f7e0ff */
[----:B------:R-:W-:Y:S01]  /*7970*/  IMAD.X R11, R2, 0x1, R77, P2 ;  /* 0x00000001020b7824 */ /* 0x000fe200010e064d */
[----:B------:R-:W-:Y:S01]  /*7980*/  IADD3 R14, P2, PT, R38, R63, RZ ;  /* 0x0000003f260e7210 */ /* 0x000fe20007f5e0ff */
[----:B------:R2:W-:Y:S01]  /*7990*/  LDGSTS.E [R19+0x8400], desc[UR16][R8.64], P1 ;  /* 0x0840000008137fae */ /* 0x0005e200089a1010 */
[----:B------:R-:W-:Y:S01]  /*79a0*/  IMAD.X R5, R2, 0x1, R69, P3 ;  /* 0x0000000102057824 */ /* 0x000fe200018e0645 */
[----:B------:R-:W-:Y:S02]  /*79b0*/  IADD3 R16, P3, PT, R38, R55, RZ ;  /* 0x0000003726107210 */ /* 0x000fe40007f7e0ff */
[----:B------:R-:W-:Y:S01]  /*79c0*/  IMAD.X R15, R2, 0x1, R61, P2 ;  /* 0x00000001020f7824 */ /* 0x000fe200010e063d */
[----:B------:R3:W-:Y:S01]  /*79d0*/  LDGSTS.E [R19+0x8800], desc[UR16][R12.64], P1 ;  /* 0x088000000c137fae */ /* 0x0007e200089a1010 */
[----:B-1----:R-:W-:Y:S01]  /*79e0*/  IADD3 R6, P2, PT, R38, R47, RZ ;  /* 0x0000002f26067210 */ /* 0x002fe20007f5e0ff */
[----:B------:R-:W-:Y:S02]  /*79f0*/  IMAD.X R17, R2, 0x1, R53, P3 ;  /* 0x0000000102117824 */ /* 0x000fe400018e0635 */
[----:B------:R1:W-:Y:S01]  /*7a00*/  LDGSTS.E [R19+0x8c00], desc[UR16][R10.64], P1 ;  /* 0x08c000000a137fae */ /* 0x0003e200089a1010 */
[----:B--2---:R-:W-:Y:S01]  /*7a10*/  IADD3 R8, P3, PT, R38, R99, RZ ;  /* 0x0000006326087210 */ /* 0x004fe20007f7e0ff */
[----:B------:R-:W-:-:S02]  /*7a20*/  IMAD.X R7, R2, 0x1, R45, P2 ;  /* 0x0000000102077824 */ /* 0x000fc400010e062d */
[----:B------:R2:W-:Y:S01]  /*7a30*/  LDGSTS.E [R19+0x9000], desc[UR16][R4.64], P1 ;  /* 0x0900000004137fae */ /* 0x0005e200089a1010 */
[----:B---3--:R-:W-:Y:S01]  /*7a40*/  IADD3 R12, P2, PT, R38, R91, RZ ;  /* 0x0000005b260c7210 */ /* 0x008fe20007f5e0ff */
[C---:B------:R-:W-:Y:S02]  /*7a50*/  IMAD.X R9, R2.reuse, 0x1, R97, P3 ;  /* 0x0000000102097824 */ /* 0x040fe400018e0661 */
[----:B------:R3:W-:Y:S02]  /*7a60*/  LDGSTS.E [R19+0x9400], desc[UR16][R14.64], P1 ;  /* 0x094000000e137fae */ /* 0x0007e400089a1010 */
[----:B------:R-:W-:Y:S01]  /*7a70*/  IMAD.X R13, R2, 0x1, R89, P2 ;  /* 0x00000001020d7824 */ /* 0x000fe200010e0659 */
[C---:B-1----:R-:W-:Y:S01]  /*7a80*/  IADD3 R10, P2, PT, R38.reuse, R75, RZ ;  /* 0x0000004b260a7210 */ /* 0x042fe20007f5e0ff */
[----:B------:R1:W-:Y:S01]  /*7a90*/  LDGSTS.E [R19+0x9800], desc[UR16][R16.64], P1 ;  /* 0x0980000010137fae */ /* 0x0003e200089a1010 */
[----:B--2---:R-:W-:-:S03]  /*7aa0*/  IADD3 R4, P3, PT, R38, R83, RZ ;  /* 0x0000005326047210 */ /* 0x004fc60007f7e0ff */
[C---:B------:R-:W-:Y:S01]  /*7ab0*/  IMAD.X R11, R2.reuse, 0x1, R73, P2 ;  /* 0x00000001020b7824 */ /* 0x040fe200010e0649 */
[----:B------:R2:W-:Y:S01]  /*7ac0*/  LDGSTS.E [R19+0x9c00], desc[UR16][R6.64], P1 ;  /* 0x09c0000006137fae */ /* 0x0005e200089a1010 */
[----:B------:R-:W-:Y:S01]  /*7ad0*/  IMAD.X R5, R2, 0x1, R81, P3 ;  /* 0x0000000102057824 */ /* 0x000fe200018e0651 */
[C---:B---3--:R-:W-:Y:S02]  /*7ae0*/  IADD3 R14, P3, PT, R38.reuse, R67, RZ ;  /* 0x00000043260e7210 */ /* 0x048fe40007f7e0ff */
[----:B------:R3:W-:Y:S01]  /*7af0*/  LDGSTS.E [R21+0x8200], desc[UR16][R8.64], P1 ;  /* 0x0820000008157fae */ /* 0x0007e200089a1010 */
[----:B-1----:R-:W-:Y:S02]  /*7b00*/  IADD3 R16, P2, PT, R38, R59, RZ ;  /* 0x0000003b26107210 */ /* 0x002fe40007f5e0ff */
[----:B------:R-:W-:Y:S01]  /*7b10*/  IMAD.X R15, R2, 0x1, R65, P3 ;  /* 0x00000001020f7824 */ /* 0x000fe200018e0641 */
[----:B------:R-:W-:Y:S01]  /*7b20*/  LDGSTS.E [R21+0x8600], desc[UR16][R12.64], P1 ;  /* 0x086000000c157fae */ /* 0x000fe200089a1010 */
[----:B--2---:R-:W-:Y:S01]  /*7b30*/  IADD3 R6, P3, PT, R38, R51, RZ ;  /* 0x0000003326067210 */ /* 0x004fe20007f7e0ff */
[----:B------:R-:W-:-:S02]  /*7b40*/  IMAD.X R17, R2, 0x1, R57, P2 ;  /* 0x0000000102117824 */ /* 0x000fc400010e0639 */
[----:B------:R1:W-:Y:S01]  /*7b50*/  LDGSTS.E [R21+0x8a00], desc[UR16][R4.64], P1 ;  /* 0x08a0000004157fae */ /* 0x0003e200089a1010 */
[----:B---3--:R-:W-:Y:S01]  /*7b60*/  IADD3 R8, P2, PT, R38, R43, RZ ;  /* 0x0000002b26087210 */ /* 0x008fe20007f5e0ff */
[----:B------:R-:W-:Y:S02]  /*7b70*/  IMAD.X R7, R2, 0x1, R49, P3 ;  /* 0x0000000102077824 */ /* 0x000fe400018e0631 */
[----:B------:R2:W-:Y:S01]  /*7b80*/  LDGSTS.E [R21+0x8e00], desc[UR16][R10.64], P1 ;  /* 0x08e000000a157fae */ /* 0x0005e200089a1010 */
[----:B------:R-:W-:Y:S01]  /*7b90*/  IADD3 R40, P3, PT, R40, R127, RZ ;  /* 0x0000007f28287210 */ /* 0x000fe20007f7e0ff */
[----:B------:R-:W-:Y:S02]  /*7ba0*/  IMAD.X R9, R2, 0x1, R41, P2 ;  /* 0x0000000102097824 */ /* 0x000fe400010e0629 */
[----:B------:R2:W-:Y:S01]  /*7bb0*/  LDGSTS.E [R21+0x9200], desc[UR16][R14.64], P1 ;  /* 0x092000000e157fae */ /* 0x0005e200089a1010 */
[----:B------:R-:W-:Y:S01]  /*7bc0*/  IADD3 R38, P2, PT, R38, R37, RZ ;  /* 0x0000002526267210 */ /* 0x000fe20007f5e0ff */
[----:B------:R-:W-:-:S02]  /*7bd0*/  IMAD.X R36, R36, 0x1, R129, P3 ;  /* 0x0000000124247824 */ /* 0x000fc400018e0681 */
[----:B------:R2:W-:Y:S01]  /*7be0*/  LDGSTS.E [R21+0x9600], desc[UR16][R16.64], P1 ;  /* 0x0960000010157fae */ /* 0x0005e200089a1010 */
[----:B-1----:R-:W-:Y:S02]  /*7bf0*/  IMAD.U32 R4, RZ, RZ, UR4 ;  /* 0x00000004ff047e24 */ /* 0x002fe4000f8e00ff */
[----:B------:R-:W-:Y:S01]  /*7c00*/  IMAD.X R2, R2, 0x1, R39, P2 ;  /* 0x0000000102027824 */ /* 0x000fe200010e0627 */
[----:B------:R2:W-:Y:S04]  /*7c10*/  LDGSTS.E [R21+0x9a00], desc[UR16][R6.64], P1 ;  /* 0x09a0000006157fae */ /* 0x0005e800089a1010 */
[----:B------:R2:W-:Y:S01]  /*7c20*/  LDGSTS.E [R21+0x9e00], desc[UR16][R8.64], P1 ;  /* 0x09e0000008157fae */ /* 0x0005e200089a1010 */
[----:B------:R-:W-:-:S03]  /*7c30*/  ISETP.NE.U32.AND P1, PT, R243, R42, PT ;  /* 0x0000002af300720c */ /* 0x000fc60003f25070 */
[----:B------:R-:W0:Y:S10]  /*7c40*/  LDGDEPBAR ;  /* 0x00000000000079af */ /* 0x000e340000000000 */
[----:B--2---:R-:W-:Y:S05]  /*7c50*/  @P1 BRA `(.L_x_11) ;  /* 0xffffffe800581947 */ /* 0x004fea000383ffff */
.L_x_8:
[----:B------:R-:W1:Y:S01]  /*7c60*/  LDCU.128 UR12, c[0x0][0x390] ;  /* 0x00007200ff0c77ac */ /* 0x000e620008000c00 */
[C---:B------:R-:W-:Y:S02]  /*7c70*/  VIADD R5, R0.reuse, 0x1 ;  /* 0x0000000100057836 */ /* 0x040fe40000000000 */
[C---:B------:R-:W-:Y:S01]  /*7c80*/  VIADD R3, R0.reuse, 0x2 ;  /* 0x0000000200037836 */ /* 0x040fe20000000000 */
[----:B------:R-:W2:Y:S01]  /*7c90*/  LDCU UR6, c[0x0][0x3b8] ;  /* 0x00007700ff0677ac */ /* 0x000ea20008000800 */
[C---:B------:R-:W-:Y:S01]  /*7ca0*/  VIADD R99, R0.reuse, 0x3 ;  /* 0x0000000300637836 */ /* 0x040fe20000000000 */
[----:B------:R-:W4:Y:S01]  /*7cb0*/  LDCU UR5, c[0x0][0x3b4] ;  /* 0x00007680ff0577ac */ /* 0x000f220008000800 */
[----:B-1----:R-:W-:Y:S01]  /*7cc0*/  ISETP.GE.AND P1, PT, R123, UR14, PT ;  /* 0x0000000e7b007c0c */ /* 0x002fe2000bf26270 */
[----:B--2---:R-:W-:-:S03]  /*7cd0*/  IMAD R4, R0, UR6, RZ ;  /* 0x0000000600047c24 */ /* 0x004fc6000f8e02ff */
[----:B------:R-:W-:Y:S02]  /*7ce0*/  ISETP.LT.AND P2, PT, R5, UR15, !P1 ;  /* 0x0000000f05007c0c */ /* 0x000fe4000cf41270 */
[----:B------:R-:W-:Y:S01]  /*7cf0*/  ISETP.LT.AND P3, PT, R3, UR15, !P1 ;  /* 0x0000000f03007c0c */ /* 0x000fe2000cf61270 */
[----:B------:R-:W-:Y:S02]  /*7d00*/  VIADD R5, R4, UR6 ;  /* 0x0000000604057c36 */ /* 0x000fe40008000000 */
[----:B----4-:R-:W-:Y:S02]  /*7d10*/  IMAD R2, R123, UR5, RZ ;  /* 0x000000057b027c24 */ /* 0x010fe4000f8e02ff */
[----:B---3--:R-:W-:-:S03]  /*7d20*/  VIADD R6, R5, UR6 ;  /* 0x0000000605067c36 */ /* 0x008fc60008000000 */
[----:B------:R-:W-:Y:S01]  /*7d30*/  LEA R3, P4, R2, UR12, 0x2 ;  /* 0x0000000c02037c11 */ /* 0x000fe2000f8810ff */
[----:B------:R-:W-:Y:S01]  /*7d40*/  VIADD R7, R6, UR6 ;  /* 0x0000000606077c36 */ /* 0x000fe20008000000 */
[----:B------:R-:W-:Y:S11]  /*7d50*/  @!P5 BRA `(.L_x_12) ;  /* 0x000000000010d947 */ /* 0x000ff60003800000 */
[----:B------:R-:W-:-:S06]  /*7d60*/  USHF.L.U32 UR4, UR4, 0x1f, URZ ;  /* 0x0000001f04047899 */ /* 0x000fcc00080006ff */
[----:B------:R-:W-:-:S04]  /*7d70*/  IMAD.U32 R8, RZ, RZ, UR4 ;  /* 0x00000004ff087e24 */ /* 0x000fc8000f8e00ff */
[----:B------:R-:W1:Y:S02]  /*7d80*/  SYNCS.PHASECHK.TRANS64.TRYWAIT P5, [UR8], R8 ;  /* 0x00000008ff0075a7 */ /* 0x000e6400080a1108 */
[----:B-1----:R-:W-:Y:S05]  /*7d90*/  @!P5 BRA `(.L_x_13) ;  /* 0x0000001800b8d947 */ /* 0x002fea0003800000 */
.L_x_12:
[----:B------:R-:W-:-:S04]  /*7da0*/  DEPBAR.LE SB0, 0x0 ;  /* 0x000080000000791a */ /* 0x000fc80000000000 */
[----:B------:R-:W-:Y:S01]  /*7db0*/  BAR.SYNC.DEFER_BLOCKING 0x0 ;  /* 0x0000000000007b1d */ /* 0x000fe20000010000 */
[----:B------:R-:W-:Y:S01]  /*7dc0*/  VIADD R8, R7, UR6 ;  /* 0x0000000607087c36 */ /* 0x000fe20008000000 */
[----:B------:R-:W-:Y:S01]  /*7dd0*/  LEA.HI.X.SX32 R2, R2, UR13, 0x2, P4 ;  /* 0x0000000d02027c11 */ /* 0x000fe2000a0f16ff */
[----:B------:R-:W-:Y:S01]  /*7de0*/  VIADD R101, R0, 0x4 ;  /* 0x0000000400657836 */ /* 0x000fe20000000000 */
[-C--:B------:R-:W-:Y:S01]  /*7df0*/  LEA R68, P5, R4, R3.reuse, 0x2 ;  /* 0x0000000304447211 */ /* 0x080fe200078a10ff */
[----:B------:R-:W-:Y:S01]  /*7e00*/  VIADD R79, R8, UR6 ;  /* 0x00000006084f7c36 */ /* 0x000fe20008000000 */
[-C--:B------:R-:W-:Y:S01]  /*7e10*/  LEA R70, P4, R5, R3.reuse, 0x2 ;  /* 0x0000000305467211 */ /* 0x080fe200078810ff */
[----:B------:R-:W-:Y:S01]  /*7e20*/  VIADD R102, R0, 0x6 ;  /* 0x0000000600667836 */ /* 0x000fe20000000000 */
[----:B------:R-:W-:Y:S01]  /*7e30*/  LEA.HI.X.SX32 R69, R4, R2, 0x2, P5 ;  /* 0x0000000204457211 */ /* 0x000fe200028f16ff */
[----:B------:R-:W-:Y:S01]  /*7e40*/  VIADD R81, R79, UR6 ;  /* 0x000000064f517c36 */ /* 0x000fe20008000000 */
[----:B------:R-:W-:-:S02]  /*7e50*/  LEA R72, P5, R6, R3, 0x2 ;  /* 0x0000000306487211 */ /* 0x000fc400078a10ff */
[-C--:B------:R-:W-:Y:S01]  /*7e60*/  LEA.HI.X.SX32 R71, R5, R2.reuse, 0x2, P4 ;  /* 0x0000000205477211 */ /* 0x080fe200020f16ff */
[----:B------:R-:W-:Y:S01]  /*7e70*/  VIADD R83, R81, UR6 ;  /* 0x0000000651537c36 */ /* 0x000fe20008000000 */
[-C--:B------:R-:W-:Y:S02]  /*7e80*/  LEA R74, P4, R7, R3.reuse, 0x2 ;  /* 0x00000003074a7211 */ /* 0x080fe400078810ff */
[-C--:B------:R-:W-:Y:S01]  /*7e90*/  LEA.HI.X.SX32 R73, R6, R2.reuse, 0x2, P5 ;  /* 0x0000000206497211 */ /* 0x080fe200028f16ff */
[----:B------:R-:W-:Y:S01]  /*7ea0*/  VIADD R85, R83, UR6 ;  /* 0x0000000653557c36 */ /* 0x000fe20008000000 */
[CC--:B------:R-:W-:Y:S02]  /*7eb0*/  LEA R76, P5, R8.reuse, R3.reuse, 0x2 ;  /* 0x00000003084c7211 */ /* 0x0c0fe400078a10ff */
[-C--:B------:R-:W-:Y:S01]  /*7ec0*/  LEA.HI.X.SX32 R75, R7, R2.reuse, 0x2, P4 ;  /* 0x00000002074b7211 */ /* 0x080fe200020f16ff */
[----:B------:R-:W-:Y:S01]  /*7ed0*/  VIADD R87, R85, UR6 ;  /* 0x0000000655577c36 */ /* 0x000fe20008000000 */
[----:B------:R-:W-:Y:S01]  /*7ee0*/  LEA R78, P4, R79, R3, 0x2 ;  /* 0x000000034f4e7211 */ /* 0x000fe200078810ff */
[----:B------:R-:W1:Y:S02]  /*7ef0*/  @!P0 SYNCS.CCTL.IV [UR10+0xe000] ;  /* 0x00e00000ff0089b1 */ /* 0x000e64000800000a */
[----:B-1----:R-:W-:Y:S01]  /*7f00*/  BAR.SYNC.DEFER_BLOCKING 0x0 ;  /* 0x0000000000007b1d */ /* 0x002fe20000010000 */
[----:B------:R-:W-:Y:S01]  /*7f10*/  VIADD R89, R87, UR6 ;  /* 0x0000000657597c36 */ /* 0x000fe20008000000 */
[----:B------:R-:W-:-:S02]  /*7f20*/  LEA.HI.X.SX32 R77, R8, R2, 0x2, P5 ;  /* 0x00000002084d7211 */ /* 0x000fc400028f16ff */
[-C--:B------:R-:W-:Y:S01]  /*7f30*/  LEA R80, P5, R81, R3.reuse, 0x2 ;  /* 0x0000000351507211 */ /* 0x080fe200078a10ff */
[----:B------:R-:W-:Y:S01]  /*7f40*/  VIADD R91, R89, UR6 ;  /* 0x00000006595b7c36 */ /* 0x000fe20008000000 */
[-C--:B------:R-:W-:Y:S02]  /*7f50*/  LEA.HI.X.SX32 R79, R79, R2.reuse, 0x2, P4 ;  /* 0x000000024f4f7211 */ /* 0x080fe400020f16ff */
[-C--:B------:R-:W-:Y:S01]  /*7f60*/  LEA R82, P4, R83, R3.reuse, 0x2 ;  /* 0x0000000353527211 */ /* 0x080fe200078810ff */
[----:B------:R-:W-:Y:S01]  /*7f70*/  VIADD R93, R91, UR6 ;  /* 0x000000065b5d7c36 */ /* 0x000fe20008000000 */
[-C--:B------:R-:W-:Y:S01]  /*7f80*/  LEA.HI.X.SX32 R81, R81, R2.reuse, 0x2, P5 ;  /* 0x0000000251517211 */ /* 0x080fe200028f16ff */
[----:B------:R-:W1:Y:S01]  /*7f90*/  LDTM.x64 R4, tmem[UR11] ;  /* 0x0000000b000479ee */ /* 0x000e620008340000 */
[----:B------:R-:W-:Y:S01]  /*7fa0*/  LEA R84, P5, R85, R3, 0x2 ;  /* 0x0000000355547211 */ /* 0x000fe200078a10ff */
[----:B------:R-:W-:Y:S01]  /*7fb0*/  VIADD R95, R93, UR6 ;  /* 0x000000065d5f7c36 */ /* 0x000fe20008000000 */
[----:B------:R-:W-:-:S02]  /*7fc0*/  LEA.HI.X.SX32 R83, R83, R2, 0x2, P4 ;  /* 0x0000000253537211 */ /* 0x000fc400020f16ff */
[-C--:B------:R-:W-:Y:S01]  /*7fd0*/  LEA R86, P4, R87, R3.reuse, 0x2 ;  /* 0x0000000357567211 */ /* 0x080fe200078810ff */
[----:B------:R-:W-:Y:S01]  /*7fe0*/  VIADD R97, R95, UR6 ;  /* 0x000000065f617c36 */ /* 0x000fe20008000000 */
[-C--:B------:R-:W-:Y:S02]  /*7ff0*/  LEA.HI.X.SX32 R85, R85, R2.reuse, 0x2, P5 ;  /* 0x0000000255557211 */ /* 0x080fe400028f16ff */
[-C--:B------:R-:W-:Y:S01]  /*8000*/  LEA R88, P5, R89, R3.reuse, 0x2 ;  /* 0x0000000359587211 */ /* 0x080fe200078a10ff */
[----:B------:R-:W-:Y:S01]  /*8010*/  VIADD R100, R97, UR6 ;  /* 0x0000000661647c36 */ /* 0x000fe20008000000 */
[-C--:B------:R-:W-:Y:S02]  /*8020*/  LEA.HI.X.SX32 R87, R87, R2.reuse, 0x2, P4 ;  /* 0x0000000257577211 */ /* 0x080fe400020f16ff */
[-C--:B------:R-:W-:Y:S01]  /*8030*/  LEA R90, P4, R91, R3.reuse, 0x2 ;  /* 0x000000035b5a7211 */ /* 0x080fe200078810ff */
[----:B------:R-:W2:Y:S01]  /*8040*/  @!P0 SYNCS.CCTL.IV [UR10+0xe008] ;  /* 0x00e00800ff0089b1 */ /* 0x000ea2000800000a */
[----:B------:R-:W-:Y:S01]  /*8050*/  LEA.HI.X.SX32 R89, R89, R2, 0x2, P5 ;  /* 0x0000000259597211 */ /* 0x000fe200028f16ff */
[----:B------:R-:W-:Y:S01]  /*8060*/  NOP ;  /* 0x0000000000007918 */ /* 0x000fe20000000000 */
[----:B------:R-:W-:-:S02]  /*8070*/  LEA R92, P5, R93, R3, 0x2 ;  /* 0x000000035d5c7211 */ /* 0x000fc400078a10ff */
[-C--:B------:R-:W-:Y:S02]  /*8080*/  LEA.HI.X.SX32 R91, R91, R2.reuse, 0x2, P4 ;  /* 0x000000025b5b7211 */ /* 0x080fe400020f16ff */
[-C--:B------:R-:W-:Y:S02]  /*8090*/  LEA R94, P4, R95, R3.reuse, 0x2 ;  /* 0x000000035f5e7211 */ /* 0x080fe400078810ff */
[----:B------:R-:W-:Y:S02]  /*80a0*/  ISETP.LT.AND P0, PT, R0, UR15, !P1 ;  /* 0x0000000f00007c0c */ /* 0x000fe4000cf01270 */
[-C--:B------:R-:W-:Y:S02]  /*80b0*/  LEA.HI.X.SX32 R93, R93, R2.reuse, 0x2, P5 ;  /* 0x000000025d5d7211 */ /* 0x080fe400028f16ff */
[----:B------:R-:W-:Y:S02]  /*80c0*/  LEA R96, P5, R97, R3, 0x2 ;  /* 0x0000000361607211 */ /* 0x000fe400078a10ff */
[----:B------:R-:W-:-:S02]  /*80d0*/  LEA.HI.X.SX32 R95, R95, R2, 0x2, P4 ;  /* 0x000000025f5f7211 */ /* 0x000fc400020f16ff */
[C---:B------:R-:W-:Y:S02]  /*80e0*/  LEA R98, P4, R100.reuse, R3, 0x2 ;  /* 0x0000000364627211 */ /* 0x040fe400078810ff */
[-C--:B------:R-:W-:Y:S02]  /*80f0*/  LEA.HI.X.SX32 R97, R97, R2.reuse, 0x2, P5 ;  /* 0x0000000261617211 */ /* 0x080fe400028f16ff */
[----:B------:R-:W-:Y:S01]  /*8100*/  ISETP.LT.AND P5, PT, R99, UR15, !P1 ;  /* 0x0000000f63007c0c */ /* 0x000fe2000cfa1270 */
[----:B-1----:R1:W-:Y:S01]  /*8110*/  @P0 STG.E desc[UR16][R68.64], R4 ;  /* 0x0000000444000986 */ /* 0x0023e2000c101910 */
[C---:B------:R-:W-:Y:S01]  /*8120*/  LEA.HI.X.SX32 R99, R100.reuse, R2, 0x2, P4 ;  /* 0x0000000264637211 */ /* 0x040fe200020f16ff */
[----:B------:R-:W-:Y:S01]  /*8130*/  VIADD R100, R100, UR6 ;  /* 0x0000000664647c36 */ /* 0x000fe20008000000 */
[----:B------:R-:W-:Y:S01]  /*8140*/  ISETP.LT.AND P4, PT, R101, UR15, !P1 ;  /* 0x0000000f65007c0c */ /* 0x000fe2000cf81270 */
[----:B------:R-:W-:Y:S01]  /*8150*/  VIADD R101, R0, 0x5 ;  /* 0x0000000500657836 */ /* 0x000fe20000000000 */
[----:B------:R3:W-:Y:S01]  /*8160*/  @P2 STG.E desc[UR16][R70.64], R5 ;  /* 0x0000000546002986 */ /* 0x0007e2000c101910 */
[----:B------:R-:W-:Y:S01]  /*8170*/  ISETP.LT.AND P2, PT, R102, UR15, !P1 ;  /* 0x0000000f66007c0c */ /* 0x000fe2000cf41270 */
[----:B------:R-:W-:Y:S01]  /*8180*/  VIADD R102, R0, 0x8 ;  /* 0x0000000800667836 */ /* 0x000fe20000000000 */
[----:B------:R-:W-:Y:S01]  /*8190*/  ISETP.GE.U32.AND P6, PT, R128, 0x20, PT ;  /* 0x000000208000780c */ /* 0x000fe20003fc6070 */
[----:B------:R4:W-:Y:S01]  /*81a0*/  @P3 STG.E desc[UR16][R72.64], R6 ;  /* 0x0000000648003986 */ /* 0x0009e2000c101910 */
[----:B------:R-:W-:Y:S01]  /*81b0*/  ISETP.LT.AND P0, PT, R101, UR15, !P1 ;  /* 0x0000000f65007c0c */ /* 0x000fe2000cf01270 */
[----:B------:R-:W-:-:S02]  /*81c0*/  VIADD R101, R0, 0x7 ;  /* 0x0000000700657836 */ /* 0x000fc40000000000 */
[----:B------:R5:W-:Y:S01]  /*81d0*/  @P5 STG.E desc[UR16][R74.64], R7 ;  /* 0x000000074a005986 */ /* 0x000be2000c101910 */
[----:B------:R-:W-:Y:S01]  /*81e0*/  ISETP.LT.AND P5, PT, R102, UR15, !P1 ;  /* 0x0000000f66007c0c */ /* 0x000fe2000cfa1270 */
[C---:B-1----:R-:W-:Y:S01]  /*81f0*/  VIADD R4, R0.reuse, 0xb ;  /* 0x0000000b00047836 */ /* 0x042fe20000000000 */
[----:B------:R-:W-:Y:S01]  /*8200*/  ISETP.LT.AND P3, PT, R101, UR15, !P1 ;  /* 0x0000000f65007c0c */ /* 0x000fe2000cf61270 */
[C---:B------:R-:W-:Y:S01]  /*8210*/  VIADD R101, R0.reuse, 0x9 ;  /* 0x0000000900657836 */ /* 0x040fe20000000000 */
[----:B------:R1:W-:Y:S01]  /*8220*/  @P4 STG.E desc[UR16][R76.64], R8 ;  /* 0x000000084c004986 */ /* 0x0003e2000c101910 */
[C---:B---3--:R-:W-:Y:S02]  /*8230*/  VIADD R5, R0.reuse, 0xa ;  /* 0x0000000a00057836 */ /* 0x048fe40000000000 */
[C---:B----4-:R-:W-:Y:S01]  /*8240*/  VIADD R6, R0.reuse, 0x13 ;  /* 0x0000001300067836 */ /* 0x050fe20000000000 */
[----:B------:R-:W-:Y:S01]  /*8250*/  ISETP.LT.AND P4, PT, R101, UR15, !P1 ;  /* 0x0000000f65007c0c */ /* 0x000fe2000cf81270 */
[----:B------:R3:W-:Y:S01]  /*8260*/  @P0 STG.E desc[UR16][R78.64], R9 ;  /* 0x000000094e000986 */ /* 0x0007e2000c101910 */
[----:B------:R-:W-:Y:S01]  /*8270*/  ISETP.LT.AND P0, PT, R5, UR15, !P1 ;  /* 0x0000000f05007c0c */ /* 0x000fe2000cf01270 */
[----:B------:R-:W-:-:S02]  /*8280*/  VIADD R5, R0, 0xc ;  /* 0x0000000c00057836 */ /* 0x000fc40000000000 */
[----:B------:R4:W-:Y:S01]  /*8290*/  @P2 STG.E desc[UR16][R80.64], R10 ;  /* 0x0000000a50002986 */ /* 0x0009e2000c101910 */
[----:B------:R-:W-:Y:S01]  /*82a0*/  ISETP.LT.AND P2, PT, R4, UR15, !P1 ;  /* 0x0000000f04007c0c */ /* 0x000fe2000cf41270 */
[C---:B------:R-:W-:Y:S02]  /*82b0*/  VIADD R4, R0.reuse, 0xd ;  /* 0x0000000d00047836 */ /* 0x040fe40000000000 */
[----:B------:R1:W-:Y:S01]  /*82c0*/  @P3 STG.E desc[UR16][R82.64], R11 ;  /* 0x0000000b52003986 */ /* 0x0003e2000c101910 */
[----:B------:R-:W-:Y:S01]  /*82d0*/  ISETP.LT.AND P3, PT, R5, UR15, !P1 ;  /* 0x0000000f05007c0c */ /* 0x000fe2000cf61270 */
[----:B------:R-:W-:Y:S02]  /*82e0*/  VIADD R5, R0, 0xe ;  /* 0x0000000e00057836 */ /* 0x000fe40000000000 */
[----:B------:R1:W-:Y:S01]  /*82f0*/  @P5 STG.E desc[UR16][R84.64], R12 ;  /* 0x0000000c54005986 */ /* 0x0003e2000c101910 */
[----:B------:R-:W-:Y:S01]  /*8300*/  ISETP.LT.AND P5, PT, R4, UR15, !P1 ;  /* 0x0000000f04007c0c */ /* 0x000fe2000cfa1270 */
[----:B------:R-:W-:-:S02]  /*8310*/  VIADD R4, R0, 0xf ;  /* 0x0000000f00047836 */ /* 0x000fc40000000000 */
[----:B------:R1:W-:Y:S01]  /*8320*/  @P4 STG.E desc[UR16][R86.64], R13 ;  /* 0x0000000d56004986 */ /* 0x0003e2000c101910 */
[----:B------:R-:W-:Y:S01]  /*8330*/  ISETP.LT.AND P4, PT, R5, UR15, !P1 ;  /* 0x0000000f05007c0c */ /* 0x000fe2000cf81270 */
[----:B------:R-:W-:Y:S02]  /*8340*/  VIADD R5, R0, 0x10 ;  /* 0x0000001000057836 */ /* 0x000fe40000000000 */
[----:B------:R-:W-:Y:S01]  /*8350*/  @P0 STG.E desc[UR16][R88.64], R14 ;  /* 0x0000000e58000986 */ /* 0x000fe2000c101910 */
[----:B------:R-:W-:Y:S01]  /*8360*/  ISETP.LT.AND P0, PT, R4, UR15, !P1 ;  /* 0x0000000f04007c0c */ /* 0x000fe2000cf01270 */
[----:B------:R-:W-:Y:S02]  /*8370*/  VIADD R4, R0, 0x11 ;  /* 0x0000001100047836 */ /* 0x000fe40000000000 */
[----:B------:R-:W-:Y:S01]  /*8380*/  @P2 STG.E desc[UR16][R90.64], R15 ;  /* 0x0000000f5a002986 */ /* 0x000fe2000c101910 */
[----:B------:R-:W-:Y:S01]  /*8390*/  ISETP.LT.AND P2, PT, R5, UR15, !P1 ;  /* 0x0000000f05007c0c */ /* 0x000fe2000cf41270 */
[----:B-----5:R-:W-:-:S02]  /*83a0*/  VIADD R7, R100, UR6 ;  /* 0x0000000664077c36 */ /* 0x020fc40008000000 */
[----:B------:R5:W-:Y:S01]  /*83b0*/  @P3 STG.E desc[UR16][R92.64], R16 ;  /* 0x000000105c003986 */ /* 0x000be2000c101910 */
[----:B------:R-:W-:Y:S01]  /*83c0*/  ISETP.LT.AND P3, PT, R4, UR15, !P1 ;  /* 0x0000000f04007c0c */ /* 0x000fe2000cf61270 */
[C---:B------:R-:W-:Y:S02]  /*83d0*/  VIADD R4, R0.reuse, 0x12 ;  /* 0x0000001200047836 */ /* 0x040fe40000000000 */
[----:B------:R-:W-:Y:S01]  /*83e0*/  @P5 STG.E desc[UR16][R94.64], R17 ;  /* 0x000000115e005986 */ /* 0x000fe2000c101910 */
[----:B-1----:R-:W-:Y:S02]  /*83f0*/  VIADD R8, R0, 0x14 ;  /* 0x0000001400087836 */ /* 0x002fe40000000000 */
[----:B------:R-:W-:Y:S01]  /*8400*/  ISETP.LT.AND P5, PT, R4, UR15, !P1 ;  /* 0x0000000f04007c0c */ /* 0x000fe2000cfa1270 */
[----:B------:R-:W-:Y:S01]  /*8410*/  @P4 STG.E desc[UR16][R96.64], R18 ;  /* 0x0000001260004986 */ /* 0x000fe2000c101910 */
[----:B------:R-:W-:Y:S01]  /*8420*/  LEA R4, P4, R100, R3, 0x2 ;  /* 0x0000000364047211 */ /* 0x000fe200078810ff */
[----:B---3--:R-:W-:-:S02]  /*8430*/  VIADD R9, R7, UR6 ;  /* 0x0000000607097c36 */ /* 0x008fc40008000000 */
[----:B------:R-:W-:Y:S01]  /*8440*/  @P0 STG.E desc[UR16][R98.64], R19 ;  /* 0x0000001362000986 */ /* 0x000fe2000c101910 */
[-C--:B------:R-:W-:Y:S01]  /*8450*/  LEA.HI.X.SX32 R5, R100, R2.reuse, 0x2, P4 ;  /* 0x0000000264057211 */ /* 0x080fe200020f16ff */
[----:B----4-:R-:W-:Y:S01]  /*8460*/  VIADD R10, R0, 0x15 ;  /* 0x00000015000a7836 */ /* 0x010fe20000000000 */
[----:B------:R-:W-:Y:S01]  /*8470*/  ISETP.LT.AND P0, PT, R6, UR15, !P1 ;  /* 0x0000000f06007c0c */ /* 0x000fe2000cf01270 */
[----:B------:R-:W-:Y:S01]  /*8480*/  VIADD R11, R9, UR6 ;  /* 0x00000006090b7c36 */ /* 0x000fe20008000000 */
[CC--:B------:R-:W-:Y:S01]  /*8490*/  LEA R6, P4, R7.reuse, R3.reuse, 0x2 ;  /* 0x0000000307067211 */ /* 0x0c0fe200078810ff */
[----:B------:R1:W-:Y:S01]  /*84a0*/  @P2 STG.E desc[UR16][R4.64], R20 ;  /* 0x0000001404002986 */ /* 0x0003e2000c101910 */
[----:B------:R-:W-:Y:S01]  /*84b0*/  ISETP.LT.AND P2, PT, R8, UR15, !P1 ;  /* 0x0000000f08007c0c */ /* 0x000fe2000cf41270 */
[C---:B------:R-:W-:Y:S01]  /*84c0*/  VIADD R12, R0.reuse, 0x17 ;  /* 0x00000017000c7836 */ /* 0x040fe20000000000 */
[----:B------:R-:W-:Y:S01]  /*84d0*/  LEA.HI.X.SX32 R7, R7, R2, 0x2, P4 ;  /* 0x0000000207077211 */ /* 0x000fe200020f16ff */
[C---:B------:R-:W-:Y:S01]  /*84e0*/  VIADD R13, R0.reuse, 0x18 ;  /* 0x00000018000d7836 */ /* 0x040fe20000000000 */
[----:B------:R-:W-:Y:S01]  /*84f0*/  LEA R8, P4, R9, R3, 0x2 ;  /* 0x0000000309087211 */ /* 0x000fe200078810ff */
[----:B-----5:R-:W-:-:S02]  /*8500*/  VIADD R16, R0, 0x3e ;  /* 0x0000003e00107836 */ /* 0x020fc40000000000 */
[----:B------:R3:W-:Y:S01]  /*8510*/  @P3 STG.E desc[UR16][R6.64], R21 ;  /* 0x0000001506003986 */ /* 0x0007e2000c101910 */
[-C--:B------:R-:W-:Y:S02]  /*8520*/  LEA.HI.X.SX32 R9, R9, R2.reuse, 0x2, P4 ;  /* 0x0000000209097211 */ /* 0x080fe400020f16ff */
[----:B------:R-:W-:Y:S01]  /*8530*/  ISETP.LT.AND P3, PT, R10, UR15, !P1 ;  /* 0x0000000f0a007c0c */ /* 0x000fe2000cf61270 */
[----:B-1----:R-:W-:Y:S01]  /*8540*/  VIADD R4, R0, 0x16 ;  /* 0x0000001600047836 */ /* 0x002fe20000000000 */
[CC--:B------:R-:W-:Y:S01]  /*8550*/  LEA R10, P4, R11.reuse, R3.reuse, 0x2 ;  /* 0x000000030b0a7211 */ /* 0x0c0fe200078810ff */
[C---:B------:R-:W-:Y:S01]  /*8560*/  VIADD R5, R11.reuse, UR6 ;  /* 0x000000060b057c36 */ /* 0x040fe20008000000 */
[----:B------:R1:W-:Y:S02]  /*8570*/  @P5 STG.E desc[UR16][R8.64], R22 ;  /* 0x0000001608005986 */ /* 0x0003e4000c101910 */
[-C--:B------:R-:W-:Y:S02]  /*8580*/  LEA.HI.X.SX32 R11, R11, R2.reuse, 0x2, P4 ;  /* 0x000000020b0b7211 */ /* 0x080fe400020f16ff */
[----:B------:R-:W-:Y:S01]  /*8590*/  ISETP.LT.AND P4, PT, R4, UR15, !P1 ;  /* 0x0000000f04007c0c */ /* 0x000fe2000cf81270 */
[C---:B---3--:R-:W-:Y:S01]  /*85a0*/  VIADD R7, R5.reuse, UR6 ;  /* 0x0000000605077c36 */ /* 0x048fe20008000000 */
[----:B------:R-:W-:Y:S01]  /*85b0*/  LEA R4, P5, R5, R3, 0x2 ;  /* 0x0000000305047211 */ /* 0x000fe200078a10ff */
[----:B------:R3:W-:Y:S01]  /*85c0*/  @P0 STG.E desc[UR16][R10.64], R23 ;  /* 0x000000170a000986 */ /* 0x0007e2000c101910 */
[----:B------:R-:W-:Y:S01]  /*85d0*/  ISETP.LT.AND P0, PT, R12, UR15, !P1 ;  /* 0x0000000f0c007c0c */ /* 0x000fe2000cf01270 */
[----:B------:R-:W-:Y:S01]  /*85e0*/  VIADD R12, R7, UR6 ;  /* 0x00000006070c7c36 */ /* 0x000fe20008000000 */
[----:B------:R-:W-:-:S02]  /*85f0*/  LEA.HI.X.SX32 R5, R5, R2, 0x2, P5 ;  /* 0x0000000205057211 */ /* 0x000fc400028f16ff */
[----:B------:R-:W-:-:S03]  /*8600*/  LEA R6, P5, R7, R3, 0x2 ;  /* 0x0000000307067211 */ /* 0x000fc600078a10ff */
[----:B------:R4:W-:Y:S01]  /*8610*/  @P2 STG.E desc[UR16][R4.64], R24 ;  /* 0x0000001804002986 */ /* 0x0009e2000c101910 */
[-C--:B------:R-:W-:Y:S02]  /*8620*/  LEA.HI.X.SX32 R7, R7, R2.reuse, 0x2, P5 ;  /* 0x0000000207077211 */ /* 0x080fe400028f16ff */
[-C--:B-1----:R-:W-:Y:S01]  /*8630*/  LEA R8, P5, R12, R3.reuse, 0x2 ;  /* 0x000000030c087211 */ /* 0x082fe200078a10ff */
[----:B---3--:R-:W-:Y:S01]  /*8640*/  VIADD R10, R0, 0x19 ;  /* 0x00000019000a7836 */ /* 0x008fe20000000000 */
[----:B------:R-:W-:Y:S01]  /*8650*/  ISETP.LT.AND P2, PT, R13, UR15, !P1 ;  /* 0x0000000f0d007c0c */ /* 0x000fe2000cf41270 */
[C---:B------:R-:W-:Y:S01]  /*8660*/  VIADD R11, R12.reuse, UR6 ;  /* 0x000000060c0b7c36 */ /* 0x040fe20008000000 */
[-C--:B------:R-:W-:Y:S01]  /*8670*/  LEA.HI.X.SX32 R9, R12, R2.reuse, 0x2, P5 ;  /* 0x000000020c097211 */ /* 0x080fe200028f16ff */
[----:B------:R1:W-:Y:S01]  /*8680*/  @P3 STG.E desc[UR16][R6.64], R25 ;  /* 0x0000001906003986 */ /* 0x0003e2000c101910 */
[----:B------:R-:W-:Y:S01]  /*8690*/  ISETP.LT.AND P3, PT, R10, UR15, !P1 ;  /* 0x0000000f0a007c0c */ /* 0x000fe2000cf61270 */
[C---:B------:R-:W-:Y:S01]  /*86a0*/  VIADD R12, R0.reuse, 0x1a ;  /* 0x0000001a000c7836 */ /* 0x040fe20000000000 */
[C---:B------:R-:W-:Y:S01]  /*86b0*/  LEA R10, P5, R11.reuse, R3, 0x2 ;  /* 0x000000030b0a7211 */ /* 0x040fe200078a10ff */
[C---:B----4-:R-:W-:Y:S01]  /*86c0*/  VIADD R5, R11.reuse, UR6 ;  /* 0x000000060b057c36 */ /* 0x050fe20008000000 */
[----:B------:R3:W-:Y:S01]  /*86d0*/  @P4 STG.E desc[UR16][R8.64], R26 ;  /* 0x0000001a08004986 */ /* 0x0007e2000c101910 */
[----:B------:R-:W-:Y:S01]  /*86e0*/  VIADD R13, R0, 0x1b ;  /* 0x0000001b000d7836 */ /* 0x000fe20000000000 */
[----:B------:R-:W-:-:S02]  /*86f0*/  LEA.HI.X.SX32 R11, R11, R2, 0x2, P5 ;  /* 0x000000020b0b7211 */ /* 0x000fc400028f16ff */
[----:B------:R-:W-:Y:S01]  /*8700*/  ISETP.LT.AND P4, PT, R12, UR15, !P1 ;  /* 0x0000000f0c007c0c */ /* 0x000fe2000cf81270 */
[C---:B------:R-:W-:Y:S01]  /*8710*/  VIADD R12, R5.reuse, UR6 ;  /* 0x00000006050c7c36 */ /* 0x040fe20008000000 */
[-C--:B------:R-:W-:Y:S01]  /*8720*/  LEA R4, P5, R5, R3.reuse, 0x2 ;  /* 0x0000000305047211 */ /* 0x080fe200078a10ff */
[----:B------:R4:W-:Y:S01]  /*8730*/  @P0 STG.E desc[UR16][R10.64], R27 ;  /* 0x0000001b0a000986 */ /* 0x0009e2000c101910 */
[----:B------:R-:W-:Y:S01]  /*8740*/  ISETP.LT.AND P0, PT, R13, UR15, !P1 ;  /* 0x0000000f0d007c0c */ /* 0x000fe2000cf01270 */
[----:B------:R-:W-:Y:S01]  /*8750*/  VIADD R13, R0, 0x1e ;  /* 0x0000001e000d7836 */ /* 0x000fe20000000000 */
[-C--:B------:R-:W-:Y:S02]  /*8760*/  LEA.HI.X.SX32 R5, R5, R2.reuse, 0x2, P5 ;  /* 0x0000000205057211 */ /* 0x080fe400028f16ff */
[-C--:B-1----:R-:W-:Y:S01]  /*8770*/  LEA R6, P5, R12, R3.reuse, 0x2 ;  /* 0x000000030c067211 */ /* 0x082fe200078a10ff */
[----:B---3--:R-:W-:Y:S02]  /*8780*/  VIADD R8, R0, 0x1c ;  /* 0x0000001c00087836 */ /* 0x008fe40000000000 */
[C---:B------:R-:W-:Y:S01]  /*8790*/  VIADD R9, R12.reuse, UR6 ;  /* 0x000000060c097c36 */ /* 0x040fe20008000000 */
[-C--:B------:R-:W-:Y:S01]  /*87a0*/  LEA.HI.X.SX32 R7, R12, R2.reuse, 0x2, P5 ;  /* 0x000000020c077211 */ /* 0x080fe200028f16ff */
[----:B------:R1:W-:Y:S01]  /*87b0*/  @P2 STG.E desc[UR16][R4.64], R28 ;  /* 0x0000001c04002986 */ /* 0x0003e2000c101910 */
[----:B------:R-:W-:Y:S01]  /*87c0*/  ISETP.LT.AND P2, PT, R8, UR15, !P1 ;  /* 0x0000000f08007c0c */ /* 0x000fe2000cf41270 */
[----:B------:R-:W-:Y:S01]  /*87d0*/  VIADD R12, R0, 0x1d ;  /* 0x0000001d000c7836 */ /* 0x000fe20000000000 */
[C---:B------:R-:W-:Y:S01]  /*87e0*/  LEA R8, P5, R9.reuse, R3, 0x2 ;  /* 0x0000000309087211 */ /* 0x040fe200078a10ff */
[C---:B----4-:R-:W-:Y:S01]  /*87f0*/  VIADD R11, R9.reuse, UR6 ;  /* 0x00000006090b7c36 */ /* 0x050fe20008000000 */
[----:B------:R3:W-:Y:S02]  /*8800*/  @P3 STG.E desc[UR16][R6.64], R29 ;  /* 0x0000001d06003986 */ /* 0x0007e4000c101910 */
        /* <DEDUP_REMOVED lines=175> */
[----:B------:R-:W-:Y:S01]  /*9300*/  VIADD R12, R0, 0x3b ;  /* 0x0000003b000c7836 */ /* 0x000fe20000000000 */
[----:B------:R-:W-:Y:S01]  /*9310*/  ISETP.LT.AND P4, PT, R4, UR15, !P1 ;  /* 0x0000000f04007c0c */ /* 0x000fe2000cf81270 */
[C---:B----4-:R-:W-:Y:S01]  /*9320*/  VIADD R7, R5.reuse, UR6 ;  /* 0x0000000605077c36 */ /* 0x050fe20008000000 */
        /* <DEDUP_REMOVED lines=8> */
[CC--:B-1----:R-:W-:Y:S01]  /*93b0*/  LEA R8, P5, R12.reuse, R3.reuse, 0x2 ;  /* 0x000000030c087211 */ /* 0x0c2fe200078a10ff */
[----:B---3--:R-:W-:Y:S01]  /*93c0*/  VIADD R11, R12, UR6 ;  /* 0x000000060c0b7c36 */ /* 0x008fe20008000000 */
[----:B------:R-:W-:Y:S01]  /*93d0*/  ISETP.LT.AND P2, PT, R13, UR15, !P1 ;  /* 0x0000000f0d007c0c */ /* 0x000fe2000cf41270 */
[----:B------:R-:W-:Y:S01]  /*93e0*/  VIADD R10, R0, 0x3d ;  /* 0x0000003d000a7836 */ /* 0x000fe20000000000 */
[-C--:B------:R-:W-:Y:S01]  /*93f0*/  LEA.HI.X.SX32 R9, R12, R2.reuse, 0x2, P5 ;  /* 0x000000020c097211 */ /* 0x080fe200028f16ff */
[----:B------:R-:W-:Y:S01]  /*9400*/  VIADD R13, R11, UR6 ;  /* 0x000000060b0d7c36 */ /* 0x000fe20008000000 */
[----:B------:R1:W-:Y:S02]  /*9410*/  @P3 STG.E desc[UR16][R6.64], R61 ;  /* 0x0000003d06003986 */ /* 0x0003e4000c101910 */
[----:B------:R-:W-:Y:S01]  /*9420*/  ISETP.LT.AND P3, PT, R10, UR15, !P1 ;  /* 0x0000000f0a007c0c */ /* 0x000fe2000cf61270 */
[----:B------:R-:W-:Y:S01]  /*9430*/  VIADD R14, R13, UR6 ;  /* 0x000000060d0e7c36 */ /* 0x000fe20008000000 */
[-C--:B------:R-:W-:Y:S01]  /*9440*/  LEA R10, P5, R11, R3.reuse, 0x2 ;  /* 0x000000030b0a7211 */ /* 0x080fe200078a10ff */
[----:B------:R3:W-:Y:S01]  /*9450*/  @P4 STG.E desc[UR16][R8.64], R62 ;  /* 0x0000003e08004986 */ /* 0x0007e2000c101910 */
[----:B----4-:R-:W-:Y:S01]  /*9460*/  LEA R4, P4, R13, R3, 0x2 ;  /* 0x000000030d047211 */ /* 0x010fe200078810ff */
[----:B------:R-:W-:Y:S01]  /*9470*/  VIADD R15, R14, UR6 ;  /* 0x000000060e0f7c36 */ /* 0x000fe20008000000 */
[----:B------:R-:W-:-:S02]  /*9480*/  LEA.HI.X.SX32 R11, R11, R2, 0x2, P5 ;  /* 0x000000020b0b7211 */ /* 0x000fc400028f16ff */
[-C--:B------:R-:W-:Y:S01]  /*9490*/  LEA R12, P5, R14, R3.reuse, 0x2 ;  /* 0x000000030e0c7211 */ /* 0x080fe200078a10ff */
[----:B-1----:R-:W-:Y:S01]  /*94a0*/  VIADD R7, R0, 0x3f ;  /* 0x0000003f00077836 */ /* 0x002fe20000000000 */
[-C--:B------:R-:W-:Y:S01]  /*94b0*/  LEA.HI.X.SX32 R5, R13, R2.reuse, 0x2, P4 ;  /* 0x000000020d057211 */ /* 0x080fe200020f16ff */
[C---:B------:R-:W-:Y:S01]  /*94c0*/  VIADD R0, R15.reuse, UR6 ;  /* 0x000000060f007c36 */ /* 0x040fe20008000000 */
[----:B------:R-:W-:Y:S01]  /*94d0*/  LEA.HI.X.SX32 R13, R14, R2, 0x2, P5 ;  /* 0x000000020e0d7211 */ /* 0x000fe200028f16ff */
[----:B------:R1:W-:Y:S01]  /*94e0*/  @P0 STG.E desc[UR16][R10.64], R63 ;  /* 0x0000003f0a000986 */ /* 0x0003e2000c101910 */
[----:B------:R-:W-:Y:S02]  /*94f0*/  LEA R6, P5, R15, R3, 0x2 ;  /* 0x000000030f067211 */ /* 0x000fe400078a10ff */
[----:B------:R-:W-:Y:S01]  /*9500*/  ISETP.LT.AND P4, PT, R16, UR15, !P1 ;  /* 0x0000000f10007c0c */ /* 0x000fe2000cf81270 */
[----:B------:R1:W-:Y:S01]  /*9510*/  @P2 STG.E desc[UR16][R4.64], R64 ;  /* 0x0000004004002986 */ /* 0x0003e2000c101910 */
[----:B------:R-:W-:-:S02]  /*9520*/  ISETP.LT.AND P1, PT, R7, UR15, !P1 ;  /* 0x0000000f07007c0c */ /* 0x000fc4000cf21270 */
[----:B------:R-:W-:Y:S01]  /*9530*/  LEA.HI.X.SX32 R7, R15, R2, 0x2, P5 ;  /* 0x000000020f077211 */ /* 0x000fe200028f16ff */
[----:B------:R1:W-:Y:S01]  /*9540*/  @P3 STG.E desc[UR16][R12.64], R65 ;  /* 0x000000410c003986 */ /* 0x0003e2000c101910 */
[----:B---3--:R-:W-:-:S04]  /*9550*/  LEA R8, P5, R0, R3, 0x2 ;  /* 0x0000000300087211 */ /* 0x008fc800078a10ff */
[----:B------:R-:W-:-:S03]  /*9560*/  LEA.HI.X.SX32 R9, R0, R2, 0x2, P5 ;  /* 0x0000000200097211 */ /* 0x000fc600028f16ff */
[----:B------:R1:W-:Y:S04]  /*9570*/  @P4 STG.E desc[UR16][R6.64], R66 ;  /* 0x0000004206004986 */ /* 0x0003e8000c101910 */
[----:B------:R1:W-:Y:S01]  /*9580*/  @P1 STG.E desc[UR16][R8.64], R67 ;  /* 0x0000004308001986 */ /* 0x0003e2000c101910 */
[----:B--2---:R-:W-:Y:S06]  /*9590*/  BAR.SYNC.DEFER_BLOCKING 0x0 ;  /* 0x0000000000007b1d */ /* 0x004fec0000010000 */
[----:B------:R-:W-:Y:S05]  /*95a0*/  @P6 BRA `(.L_x_14) ;  /* 0x0000000000a06947 */ /* 0x000fea0003800000 */
[----:B------:R-:W2:Y:S01]  /*95b0*/  S2UR UR5, SR_CgaCtaId ;  /* 0x00000000000579c3 */ /* 0x000ea20000008800 */
[----:B------:R-:W-:Y:S01]  /*95c0*/  NOP ;  /* 0x0000000000007918 */ /* 0x000fe20000000000 */
[----:B------:R-:W-:Y:S01]  /*95d0*/  UMOV UR4, 0x50 ;  /* 0x0000005000047882 */ /* 0x000fe20000000000 */
[----:B------:R-:W-:Y:S02]  /*95e0*/  IMAD.U32 R0, RZ, RZ, UR18 ;  /* 0x00000012ff007e24 */ /* 0x000fe4000f8e00ff */
[----:B------:R-:W-:Y:S02]  /*95f0*/  IMAD.MOV.U32 R3, RZ, RZ, 0xf ;  /* 0x0000000fff037424 */ /* 0x000fe400078e00ff */
[----:B-1----:R-:W-:Y:S01]  /*9600*/  IMAD.MOV.U32 R7, RZ, RZ, 0x1 ;  /* 0x00000001ff077424 */ /* 0x002fe200078e00ff */
[----:B------:R-:W-:-:S04]  /*9610*/  LOP3.LUT R0, R0, 0xffff, RZ, 0xc0, !PT ;  /* 0x0000ffff00007812 */ /* 0x000fc800078ec0ff */
[----:B------:R-:W-:-:S05]  /*9620*/  SHF.R.U32.HI R0, RZ, 0x5, R0 ;  /* 0x00000005ff007819 */ /* 0x000fca0000011600 */
[----:B------:R-:W-:Y:S01]  /*9630*/  VIADD R2, R0, 0x10 ;  /* 0x0000001000027836 */ /* 0x000fe20000000000 */
[----:B------:R-:W-:Y:S01]  /*9640*/  SHF.L.U32 R0, R3, R0, RZ ;  /* 0x0000000003007219 */ /* 0x000fe200000006ff */
[----:B--2---:R-:W-:-:S03]  /*9650*/  ULEA UR6, UR5, UR4, 0x18 ;  /* 0x0000000405067291 */ /* 0x004fc6000f8ec0ff */
[----:B------:R-:W-:-:S04]  /*9660*/  SHF.L.U32 R3, R7, R2, RZ ;  /* 0x0000000207037219 */ /* 0x000fc800000006ff */
[----:B------:R-:W-:Y:S02]  /*9670*/  LOP3.LUT R0, R3, R0, RZ, 0xfc, !PT ;  /* 0x0000000003007212 */ /* 0x000fe400078efcff */
[----:B------:R-:W1:Y:S02]  /*9680*/  LDS R5, [UR6] ;  /* 0x00000006ff057984 */ /* 0x000e640008000800 */
[C---:B------:R-:W-:Y:S02]  /*9690*/  LOP3.LUT R2, R0.reuse, 0xffff, RZ, 0xc0, !PT ;  /* 0x0000ffff00027812 */ /* 0x040fe400078ec0ff */
[----:B-1----:R-:W-:-:S04]  /*96a0*/  LOP3.LUT R3, R0, 0xffff, R5, 0x80, !PT ;  /* 0x0000ffff00037812 */ /* 0x002fc800078e8005 */
[----:B------:R-:W-:-:S13]  /*96b0*/  ISETP.NE.AND P0, PT, R3, R2, PT ;  /* 0x000000020300720c */ /* 0x000fda0003f05270 */
[----:B------:R-:W-:Y:S05]  /*96c0*/  @P0 BRA `(.L_x_15) ;  /* 0x0000000000500947 */ /* 0x000fea0003800000 */
[----:B------:R-:W-:Y:S02]  /*96d0*/  SHF.R.U32.HI R5, RZ, 0x10, R5 ;  /* 0x00000010ff057819 */ /* 0x000fe40000011605 */
[----:B------:R-:W-:-:S04]  /*96e0*/  SHF.R.U32.HI R2, RZ, 0x10, R0 ;  /* 0x00000010ff027819 */ /* 0x000fc80000011600 */
[----:B------:R-:W-:-:S04]  /*96f0*/  LOP3.LUT R5, R5, R2, RZ, 0xc0, !PT ;  /* 0x0000000205057212 */ /* 0x000fc800078ec0ff */
[----:B------:R-:W-:-:S13]  /*9700*/  ISETP.NE.AND P0, PT, R5, R2, PT ;  /* 0x000000020500720c */ /* 0x000fda0003f05270 */
[----:B------:R-:W-:Y:S05]  /*9710*/  @P0 BRA `(.L_x_16) ;  /* 0x0000000000300947 */ /* 0x000fea0003800000 */
[----:B------:R-:W-:Y:S01]  /*9720*/  R2UR UR4, R0 ;  /* 0x00000000000472ca */ /* 0x000fe200000e0000 */
[----:B------:R-:W-:Y:S01]  /*9730*/  VOTEU.ANY UR5, UPT, PT ;  /* 0x0000000000057886 */ /* 0x000fe200038e0100 */
[----:B------:R-:W1:Y:S01]  /*9740*/  S2R R0, SR_LANEID ;  /* 0x0000000000007919 */ /* 0x000e620000000000 */
[----:B------:R-:W-:-:S10]  /*9750*/  UFLO.U32 UR5, UR5 ;  /* 0x00000005000572bd */ /* 0x000fd400080e0000 */
[----:B------:R-:W-:-:S06]  /*9760*/  ULOP3.LUT UR4, URZ, UR4, URZ, 0x33, !UPT ;  /* 0x00000004ff047292 */ /* 0x000fcc000f8e33ff */
[----:B------:R-:W-:-:S04]  /*9770*/  IMAD.U32 R2, RZ, RZ, UR4 ;  /* 0x00000004ff027e24 */ /* 0x000fc8000f8e00ff */
[----:B------:R-:W2:Y:S02]  /*9780*/  REDUX UR7, R2 ;  /* 0x00000000020773c4 */ /* 0x000ea40000000000 */
[----:B------:R3:W-:Y:S01]  /*9790*/  UTCATOMSWS.AND URZ, UR4 ;  /* 0x0000000400ff79e3 */ /* 0x0007e20008000000 */
[----:B-1----:R-:W-:Y:S01]  /*97a0*/  ISETP.EQ.U32.AND P0, PT, R0, UR5, PT ;  /* 0x0000000500007c0c */ /* 0x002fe2000bf02070 */
[----:B--2---:R-:W-:-:S12]  /*97b0*/  IMAD.U32 R0, RZ, RZ, UR7 ;  /* 0x00000007ff007e24 */ /* 0x004fd8000f8e00ff */
[----:B------:R3:W-:Y:S01]  /*97c0*/  @P0 ATOMS.AND RZ, [UR6], R0 ;  /* 0x00000000ffff098c */ /* 0x0007e2000a800006 */
[----:B------:R-:W-:Y:S05]  /*97d0*/  BRA `(.L_x_14) ;  /* 0x0000000000147947 */ /* 0x000fea0003800000 */
.L_x_16:
[----:B------:R-:W-:-:S07]  /*97e0*/  MOV R2, 0x9800 ;  /* 0x0000980000027802 */ /* 0x000fce0000000f00 */
[----:B------:R-:W-:Y:S05]  /*97f0*/  CALL.REL.NOINC `($__internal_0_$__cuda_sm10x_tcgen05_guardrail_trap_col_being_dealloced_not_returned_by_alloc) ;  /* 0x00000000002c7944 */ /* 0x000fea0003c00000 */
[----:B------:R-:W-:Y:S05]  /*9800*/  BRA `(.L_x_14) ;  /* 0x0000000000087947 */ /* 0x000fea0003800000 */
.L_x_15:
[----:B------:R-:W-:-:S07]  /*9810*/  MOV R2, 0x9830 ;  /* 0x0000983000027802 */ /* 0x000fce0000000f00 */
[----:B------:R-:W-:Y:S05]  /*9820*/  CALL.REL.NOINC `($__internal_2_$__cuda_sm10x_tcgen05_guardrail_trap_unallocated_columns_being_dealloced) ;  /* 0x0000000000387944 */ /* 0x000fea0003c00000 */
.L_x_14:
[----:B------:R-:W-:Y:S01]  /*9830*/  NOP ;  /* 0x0000000000007918 */ /* 0x000fe20000000000 */
[----:B---3--:R-:W-:Y:S05]  /*9840*/  EXIT ;  /* 0x000000000000794d */ /* 0x008fea0003800000 */
.L_x_9:
[----:B------:R-:W1:Y:S02]  /*9850*/  SYNCS.PHASECHK.TRANS64.TRYWAIT P1, [UR8], R4 ;  /* 0x00000004ff0075a7 */ /* 0x000e640008021108 */
[----:B-1----:R-:W-:Y:S05]  /*9860*/  @!P1 BRA `(.L_x_9) ;  /* 0xfffffffc00f89947 */ /* 0x002fea000383ffff */
[----:B------:R-:W-:Y:S05]  /*9870*/  BRA `(.L_x_17) ;  /* 0xffffffcc006c7947 */ /* 0x000fea000383ffff */
.L_x_13:
[----:B------:R-:W1:Y:S02]  /*9880*/  SYNCS.PHASECHK.TRANS64.TRYWAIT P5, [UR8], R8 ;  /* 0x00000008ff0075a7 */ /* 0x000e6400080a1108 */
[----:B-1----:R-:W-:Y:S05]  /*9890*/  @!P5 BRA `(.L_x_13) ;  /* 0xfffffffc00f8d947 */ /* 0x002fea000383ffff */
[----:B------:R-:W-:Y:S05]  /*98a0*/  BRA `(.L_x_12) ;  /* 0xffffffe4003c7947 */ /* 0x000fea000383ffff */
        .weak           $__internal_0_$__cuda_sm10x_tcgen05_guardrail_trap_col_being_dealloced_not_returned_by_alloc
        .type           $__internal_0_$__cuda_sm10x_tcgen05_guardrail_trap_col_being_dealloced_not_returned_by_alloc,@function
        .size           $__internal_0_$__cuda_sm10x_tcgen05_guardrail_trap_col_being_dealloced_not_returned_by_alloc,($__internal_1_$__cuda_sm10x_tcgen05_guardrail_trap_phase_invalid_during_alloc - $__internal_0_$__cuda_sm10x_tcgen05_guardrail_trap_col_being_dealloced_not_returned_by_alloc)
$__internal_0_$__cuda_sm10x_tcgen05_guardrail_trap_col_being_dealloced_not_returned_by_alloc:
[----:B------:R-:W-:Y:S05]  /*98b0*/  BPT.TRAP 0x1 ;  /* 0x000000040000795c */ /* 0x000fea0000300000 */
[----:B------:R-:W-:-:S04]  /*98c0*/  IMAD.MOV.U32 R3, RZ, RZ, 0x0 ;  /* 0x00000000ff037424 */ /* 0x000fc800078e00ff */
[----:B------:R-:W-:Y:S05]  /*98d0*/  RET.REL.NODEC R2 `(matmul_kernel) ;  /* 0xffffff6402c87950 */ /* 0x000fea0003c3ffff */
        .weak           $__internal_1_$__cuda_sm10x_tcgen05_guardrail_trap_phase_invalid_during_alloc
        .type           $__internal_1_$__cuda_sm10x_tcgen05_guardrail_trap_phase_invalid_during_alloc,@function
        .size           $__internal_1_$__cuda_sm10x_tcgen05_guardrail_trap_phase_invalid_during_alloc,($__internal_2_$__cuda_sm10x_tcgen05_guardrail_trap_unallocated_columns_being_dealloced - $__internal_1_$__cuda_sm10x_tcgen05_guardrail_trap_phase_invalid_during_alloc)
$__internal_1_$__cuda_sm10x_tcgen05_guardrail_trap_phase_invalid_during_alloc:
[----:B------:R-:W-:Y:S05]  /*98e0*/  BPT.TRAP 0x1 ;  /* 0x000000040000795c */ /* 0x000fea0000300000 */
[----:B------:R-:W-:-:S04]  /*98f0*/  IMAD.MOV.U32 R3, RZ, RZ, 0x0 ;  /* 0x00000000ff037424 */ /* 0x000fc800078e00ff */
[----:B------:R-:W-:Y:S05]  /*9900*/  RET.REL.NODEC R2 `(matmul_kernel) ;  /* 0xffffff6402bc7950 */ /* 0x000fea0003c3ffff */
        .weak           $__internal_2_$__cuda_sm10x_tcgen05_guardrail_trap_unallocated_columns_being_dealloced
        .type           $__internal_2_$__cuda_sm10x_tcgen05_guardrail_trap_unallocated_columns_being_dealloced,@function
        .size           $__internal_2_$__cuda_sm10x_tcgen05_guardrail_trap_unallocated_columns_being_dealloced,(.L_x_21 - $__internal_2_$__cuda_sm10x_tcgen05_guardrail_trap_unallocated_columns_being_dealloced)
$__internal_2_$__cuda_sm10x_tcgen05_guardrail_trap_unallocated_columns_being_dealloced:
[----:B------:R-:W-:Y:S05]  /*9910*/  BPT.TRAP 0x1 ;  /* 0x000000040000795c */ /* 0x000fea0000300000 */
[----:B------:R-:W-:-:S04]  /*9920*/  IMAD.MOV.U32 R3, RZ, RZ, 0x0 ;  /* 0x00000000ff037424 */ /* 0x000fc800078e00ff */
[----:B------:R-:W-:Y:S05]  /*9930*/  RET.REL.NODEC R2 `(matmul_kernel) ;  /* 0xffffff6402b07950 */ /* 0x000fea0003c3ffff */
.L_x_18:
[----:B------:R-:W-:-:S00]  /*9940*/  BRA `(.L_x_18) ;  /* 0xfffffffc00fc7947 */ /* 0x000fc0000383ffff */
[----:B------:R-:W-:-:S00]  /*9950*/  NOP ;  /* 0x0000000000007918 */ /* 0x000fc00000000000 */
        /* <DEDUP_REMOVED lines=10> */
.L_x_21:


//--------------------- .nv.shared.matmul_kernel  --------------------------
	.section	.nv.shared.matmul_kernel,"aw",@nobits
	.sectionflags	@""
	.align	16
	.zero		1024


//--------------------- .nv.shared.reserved.0     --------------------------
	.section	.nv.shared.reserved.0,"aw",@nobits
	.align	8
	.weak		__nv_reservedSMEM_offset_0_alias
	.size		__nv_reservedSMEM_offset_0_alias, 0, 64
	.other		__nv_reservedSMEM_offset_0_alias,@"STO_CUDA_RESERVED_SHARED STV_DEFAULT"
__nv_reservedSMEM_offset_0_alias:
	.zero		0
.nv.shared.reserved.0:
	.zero		64
	.weak		__nv_reservedSMEM_allocation_phase
	.type		__nv_reservedSMEM_allocation_phase,@object
	.size		__nv_reservedSMEM_allocation_phase,(.L_0 - __nv_reservedSMEM_allocation_phase)
__nv_reservedSMEM_allocation_phase:
	.zero		1
.L_0:
	.zero		7
	.weak		__nv_reservedSMEM_devtool_atexit_pc
	.type		__nv_reservedSMEM_devtool_atexit_pc,@object
	.size		__nv_reservedSMEM_devtool_atexit_pc,(__nv_reservedSMEM_allocation_mask - __nv_reservedSMEM_devtool_atexit_pc)
__nv_reservedSMEM_devtool_atexit_pc:
	.zero		8
	.weak		__nv_reservedSMEM_allocation_mask
	.type		__nv_reservedSMEM_allocation_mask,@object
	.size		__nv_reservedSMEM_allocation_mask,(.L_2 - __nv_reservedSMEM_allocation_mask)
__nv_reservedSMEM_allocation_mask:
	.zero		4
.L_2:


//--------------------- .nv.constant0.matmul_kernel --------------------------
	.section	.nv.constant0.matmul_kernel,"a",@progbits
	.sectionflags	@""
	.align	4
.nv.constant0.matmul_kernel:
	.zero		976


//--------------------- SYMBOLS --------------------------

	.type		.nv.reservedSmem.offset0,@object
	.size		.nv.reservedSmem.offset0,0x4
	.type		.nv.reservedSmem.cap,@object
	.size		.nv.reservedSmem.cap,0x4
